//
// Generated by NVIDIA NVVM Compiler
//
// Compiler Build ID: CL-36424714
// Cuda compilation tools, release 13.0, V13.0.88
// Based on NVVM 20.0.0
//

.version 9.0
.target sm_100
.address_size 64

	// .globl	_Z9d_kernel1PiS_S_iii
.extern .shared .align 16 .b8 localSum[];

.visible .entry _Z9d_kernel1PiS_S_iii(
	.param .u64 .ptr .align 1 _Z9d_kernel1PiS_S_iii_param_0,
	.param .u64 .ptr .align 1 _Z9d_kernel1PiS_S_iii_param_1,
	.param .u64 .ptr .align 1 _Z9d_kernel1PiS_S_iii_param_2,
	.param .u32 _Z9d_kernel1PiS_S_iii_param_3,
	.param .u32 _Z9d_kernel1PiS_S_iii_param_4,
	.param .u32 _Z9d_kernel1PiS_S_iii_param_5
)
{
	.reg .pred 	%p<21>;
	.reg .b32 	%r<190>;
	.reg .b64 	%rd<69>;

	ld.param.u64 	%rd4, [_Z9d_kernel1PiS_S_iii_param_0];
	ld.param.u64 	%rd5, [_Z9d_kernel1PiS_S_iii_param_1];
	ld.param.u64 	%rd3, [_Z9d_kernel1PiS_S_iii_param_2];
	ld.param.u32 	%r62, [_Z9d_kernel1PiS_S_iii_param_4];
	ld.param.u32 	%r63, [_Z9d_kernel1PiS_S_iii_param_5];
	cvta.to.global.u64 	%rd1, %rd5;
	cvta.to.global.u64 	%rd2, %rd4;
	mov.u32 	%r1, %tid.x;
	setp.ne.s32 	%p1, %r1, 0;
	setp.lt.s32 	%p2, %r63, 1;
	or.pred  	%p3, %p1, %p2;
	@%p3 bra 	$L__BB0_13;
	and.b32  	%r2, %r63, 15;
	setp.lt.u32 	%p4, %r63, 16;
	mov.b32 	%r173, 0;
	@%p4 bra 	$L__BB0_4;
	and.b32  	%r173, %r63, 2147483632;
	mov.u32 	%r66, localSum;
	add.s32 	%r170, %r66, 32;
	neg.s32 	%r171, %r173;
$L__BB0_3:
	.pragma "nounroll";
	mov.b32 	%r67, 0;
	st.shared.v4.u32 	[%r170+-32], {%r67, %r67, %r67, %r67};
	st.shared.v4.u32 	[%r170+-16], {%r67, %r67, %r67, %r67};
	st.shared.v4.u32 	[%r170], {%r67, %r67, %r67, %r67};
	st.shared.v4.u32 	[%r170+16], {%r67, %r67, %r67, %r67};
	add.s32 	%r171, %r171, 16;
	add.s32 	%r170, %r170, 64;
	setp.ne.s32 	%p5, %r171, 0;
	@%p5 bra 	$L__BB0_3;
$L__BB0_4:
	setp.eq.s32 	%p6, %r2, 0;
	@%p6 bra 	$L__BB0_13;
	and.b32  	%r10, %r63, 7;
	setp.lt.u32 	%p7, %r2, 8;
	@%p7 bra 	$L__BB0_7;
	shl.b32 	%r68, %r173, 2;
	mov.u32 	%r69, localSum;
	add.s32 	%r70, %r69, %r68;
	mov.b32 	%r71, 0;
	st.shared.u32 	[%r70], %r71;
	st.shared.u32 	[%r70+4], %r71;
	st.shared.u32 	[%r70+8], %r71;
	st.shared.u32 	[%r70+12], %r71;
	st.shared.u32 	[%r70+16], %r71;
	st.shared.u32 	[%r70+20], %r71;
	st.shared.u32 	[%r70+24], %r71;
	st.shared.u32 	[%r70+28], %r71;
	add.s32 	%r173, %r173, 8;
$L__BB0_7:
	setp.eq.s32 	%p8, %r10, 0;
	@%p8 bra 	$L__BB0_13;
	and.b32  	%r13, %r63, 3;
	setp.lt.u32 	%p9, %r10, 4;
	@%p9 bra 	$L__BB0_10;
	shl.b32 	%r72, %r173, 2;
	mov.u32 	%r73, localSum;
	add.s32 	%r74, %r73, %r72;
	mov.b32 	%r75, 0;
	st.shared.u32 	[%r74], %r75;
	st.shared.u32 	[%r74+4], %r75;
	st.shared.u32 	[%r74+8], %r75;
	st.shared.u32 	[%r74+12], %r75;
	add.s32 	%r173, %r173, 4;
$L__BB0_10:
	setp.eq.s32 	%p10, %r13, 0;
	@%p10 bra 	$L__BB0_13;
	shl.b32 	%r76, %r173, 2;
	mov.u32 	%r77, localSum;
	add.s32 	%r176, %r77, %r76;
	neg.s32 	%r175, %r13;
$L__BB0_12:
	.pragma "nounroll";
	mov.b32 	%r78, 0;
	st.shared.u32 	[%r176], %r78;
	add.s32 	%r176, %r176, 4;
	add.s32 	%r175, %r175, 1;
	setp.ne.s32 	%p11, %r175, 0;
	@%p11 bra 	$L__BB0_12;
$L__BB0_13:
	bar.sync 	0;
	setp.lt.s32 	%p12, %r62, 1;
	shl.b32 	%r79, %r1, 2;
	mov.u32 	%r80, localSum;
	add.s32 	%r22, %r80, %r79;
	@%p12 bra 	$L__BB0_25;
	mov.u32 	%r82, %ctaid.x;
	mul.lo.s32 	%r23, %r62, %r82;
	and.b32  	%r24, %r62, 7;
	setp.lt.u32 	%p13, %r62, 8;
	mov.b32 	%r188, 0;
	@%p13 bra 	$L__BB0_17;
	and.b32  	%r188, %r62, 2147483640;
	neg.s32 	%r186, %r188;
	add.s32 	%r185, %r1, %r63;
	shl.b32 	%r28, %r63, 3;
	shl.b32 	%r83, %r63, 1;
	add.s32 	%r184, %r1, %r83;
	mad.lo.s32 	%r183, %r63, 3, %r1;
	shl.b32 	%r84, %r63, 2;
	add.s32 	%r182, %r1, %r84;
	mad.lo.s32 	%r181, %r63, 5, %r1;
	mad.lo.s32 	%r180, %r63, 6, %r1;
	mad.lo.s32 	%r179, %r63, 7, %r1;
	add.s32 	%r177, %r23, 3;
	mov.u32 	%r178, %r1;
$L__BB0_16:
	.pragma "nounroll";
	add.s32 	%r85, %r177, -3;
	mul.wide.u32 	%rd6, %r85, 4;
	add.s64 	%rd7, %rd2, %rd6;
	ld.global.u32 	%r86, [%rd7];
	mul.wide.u32 	%rd8, %r178, 4;
	add.s64 	%rd9, %rd1, %rd8;
	ld.global.u32 	%r87, [%rd9];
	ld.shared.u32 	%r88, [%r22];
	mad.lo.s32 	%r89, %r87, %r86, %r88;
	st.shared.u32 	[%r22], %r89;
	bar.sync 	0;
	add.s32 	%r90, %r177, -2;
	mul.wide.u32 	%rd10, %r90, 4;
	add.s64 	%rd11, %rd2, %rd10;
	ld.global.u32 	%r91, [%rd11];
	mul.wide.u32 	%rd12, %r185, 4;
	add.s64 	%rd13, %rd1, %rd12;
	ld.global.u32 	%r92, [%rd13];
	ld.shared.u32 	%r93, [%r22];
	mad.lo.s32 	%r94, %r92, %r91, %r93;
	st.shared.u32 	[%r22], %r94;
	bar.sync 	0;
	add.s32 	%r95, %r177, -1;
	mul.wide.u32 	%rd14, %r95, 4;
	add.s64 	%rd15, %rd2, %rd14;
	ld.global.u32 	%r96, [%rd15];
	mul.wide.u32 	%rd16, %r184, 4;
	add.s64 	%rd17, %rd1, %rd16;
	ld.global.u32 	%r97, [%rd17];
	ld.shared.u32 	%r98, [%r22];
	mad.lo.s32 	%r99, %r97, %r96, %r98;
	st.shared.u32 	[%r22], %r99;
	bar.sync 	0;
	add.s32 	%r100, %r177, 4;
	mul.wide.u32 	%rd18, %r177, 4;
	add.s64 	%rd19, %rd2, %rd18;
	ld.global.u32 	%r101, [%rd19];
	mul.wide.u32 	%rd20, %r183, 4;
	add.s64 	%rd21, %rd1, %rd20;
	ld.global.u32 	%r102, [%rd21];
	ld.shared.u32 	%r103, [%r22];
	mad.lo.s32 	%r104, %r102, %r101, %r103;
	st.shared.u32 	[%r22], %r104;
	bar.sync 	0;
	add.s32 	%r105, %r177, 1;
	mul.wide.u32 	%rd22, %r105, 4;
	add.s64 	%rd23, %rd2, %rd22;
	ld.global.u32 	%r106, [%rd23];
	mul.wide.u32 	%rd24, %r182, 4;
	add.s64 	%rd25, %rd1, %rd24;
	ld.global.u32 	%r107, [%rd25];
	ld.shared.u32 	%r108, [%r22];
	mad.lo.s32 	%r109, %r107, %r106, %r108;
	st.shared.u32 	[%r22], %r109;
	bar.sync 	0;
	add.s32 	%r110, %r177, 2;
	mul.wide.u32 	%rd26, %r110, 4;
	add.s64 	%rd27, %rd2, %rd26;
	ld.global.u32 	%r111, [%rd27];
	mul.wide.u32 	%rd28, %r181, 4;
	add.s64 	%rd29, %rd1, %rd28;
	ld.global.u32 	%r112, [%rd29];
	ld.shared.u32 	%r113, [%r22];
	mad.lo.s32 	%r114, %r112, %r111, %r113;
	st.shared.u32 	[%r22], %r114;
	bar.sync 	0;
	add.s32 	%r115, %r177, 3;
	mul.wide.u32 	%rd30, %r115, 4;
	add.s64 	%rd31, %rd2, %rd30;
	ld.global.u32 	%r116, [%rd31];
	mul.wide.u32 	%rd32, %r180, 4;
	add.s64 	%rd33, %rd1, %rd32;
	ld.global.u32 	%r117, [%rd33];
	ld.shared.u32 	%r118, [%r22];
	mad.lo.s32 	%r119, %r117, %r116, %r118;
	st.shared.u32 	[%r22], %r119;
	bar.sync 	0;
	mul.wide.u32 	%rd34, %r100, 4;
	add.s64 	%rd35, %rd2, %rd34;
	ld.global.u32 	%r120, [%rd35];
	mul.wide.u32 	%rd36, %r179, 4;
	add.s64 	%rd37, %rd1, %rd36;
	ld.global.u32 	%r121, [%rd37];
	ld.shared.u32 	%r122, [%r22];
	mad.lo.s32 	%r123, %r121, %r120, %r122;
	st.shared.u32 	[%r22], %r123;
	bar.sync 	0;
	add.s32 	%r186, %r186, 8;
	add.s32 	%r185, %r185, %r28;
	add.s32 	%r184, %r184, %r28;
	add.s32 	%r183, %r183, %r28;
	add.s32 	%r182, %r182, %r28;
	add.s32 	%r181, %r181, %r28;
	add.s32 	%r180, %r180, %r28;
	add.s32 	%r179, %r179, %r28;
	add.s32 	%r178, %r178, %r28;
	add.s32 	%r177, %r177, 8;
	setp.ne.s32 	%p14, %r186, 0;
	@%p14 bra 	$L__BB0_16;
$L__BB0_17:
	setp.eq.s32 	%p15, %r24, 0;
	@%p15 bra 	$L__BB0_25;
	and.b32  	%r57, %r62, 3;
	setp.lt.u32 	%p16, %r24, 4;
	@%p16 bra 	$L__BB0_20;
	add.s32 	%r124, %r188, %r23;
	mul.wide.u32 	%rd38, %r124, 4;
	add.s64 	%rd39, %rd2, %rd38;
	ld.global.u32 	%r125, [%rd39];
	mad.lo.s32 	%r126, %r188, %r63, %r1;
	mul.wide.u32 	%rd40, %r126, 4;
	add.s64 	%rd41, %rd1, %rd40;
	ld.global.u32 	%r127, [%rd41];
	ld.shared.u32 	%r128, [%r22];
	mad.lo.s32 	%r129, %r127, %r125, %r128;
	st.shared.u32 	[%r22], %r129;
	bar.sync 	0;
	add.s32 	%r130, %r124, 1;
	mul.wide.u32 	%rd42, %r130, 4;
	add.s64 	%rd43, %rd2, %rd42;
	ld.global.u32 	%r131, [%rd43];
	add.s32 	%r132, %r126, %r63;
	mul.wide.u32 	%rd44, %r132, 4;
	add.s64 	%rd45, %rd1, %rd44;
	ld.global.u32 	%r133, [%rd45];
	ld.shared.u32 	%r134, [%r22];
	mad.lo.s32 	%r135, %r133, %r131, %r134;
	st.shared.u32 	[%r22], %r135;
	bar.sync 	0;
	add.s32 	%r136, %r124, 2;
	mul.wide.u32 	%rd46, %r136, 4;
	add.s64 	%rd47, %rd2, %rd46;
	ld.global.u32 	%r137, [%rd47];
	add.s32 	%r138, %r132, %r63;
	mul.wide.u32 	%rd48, %r138, 4;
	add.s64 	%rd49, %rd1, %rd48;
	ld.global.u32 	%r139, [%rd49];
	ld.shared.u32 	%r140, [%r22];
	mad.lo.s32 	%r141, %r139, %r137, %r140;
	st.shared.u32 	[%r22], %r141;
	bar.sync 	0;
	add.s32 	%r142, %r124, 3;
	mul.wide.u32 	%rd50, %r142, 4;
	add.s64 	%rd51, %rd2, %rd50;
	ld.global.u32 	%r143, [%rd51];
	add.s32 	%r144, %r138, %r63;
	mul.wide.u32 	%rd52, %r144, 4;
	add.s64 	%rd53, %rd1, %rd52;
	ld.global.u32 	%r145, [%rd53];
	ld.shared.u32 	%r146, [%r22];
	mad.lo.s32 	%r147, %r145, %r143, %r146;
	st.shared.u32 	[%r22], %r147;
	bar.sync 	0;
	add.s32 	%r188, %r188, 4;
$L__BB0_20:
	setp.eq.s32 	%p17, %r57, 0;
	@%p17 bra 	$L__BB0_25;
	setp.eq.s32 	%p18, %r57, 1;
	@%p18 bra 	$L__BB0_23;
	add.s32 	%r148, %r188, %r23;
	mul.wide.u32 	%rd54, %r148, 4;
	add.s64 	%rd55, %rd2, %rd54;
	ld.global.u32 	%r149, [%rd55];
	mad.lo.s32 	%r150, %r188, %r63, %r1;
	mul.wide.u32 	%rd56, %r150, 4;
	add.s64 	%rd57, %rd1, %rd56;
	ld.global.u32 	%r151, [%rd57];
	ld.shared.u32 	%r152, [%r22];
	mad.lo.s32 	%r153, %r151, %r149, %r152;
	st.shared.u32 	[%r22], %r153;
	bar.sync 	0;
	add.s32 	%r154, %r148, 1;
	mul.wide.u32 	%rd58, %r154, 4;
	add.s64 	%rd59, %rd2, %rd58;
	ld.global.u32 	%r155, [%rd59];
	add.s32 	%r156, %r150, %r63;
	mul.wide.u32 	%rd60, %r156, 4;
	add.s64 	%rd61, %rd1, %rd60;
	ld.global.u32 	%r157, [%rd61];
	ld.shared.u32 	%r158, [%r22];
	mad.lo.s32 	%r159, %r157, %r155, %r158;
	st.shared.u32 	[%r22], %r159;
	bar.sync 	0;
	add.s32 	%r188, %r188, 2;
$L__BB0_23:
	and.b32  	%r160, %r62, 1;
	setp.eq.b32 	%p19, %r160, 1;
	not.pred 	%p20, %p19;
	@%p20 bra 	$L__BB0_25;
	add.s32 	%r161, %r188, %r23;
	mul.wide.u32 	%rd62, %r161, 4;
	add.s64 	%rd63, %rd2, %rd62;
	ld.global.u32 	%r162, [%rd63];
	mad.lo.s32 	%r163, %r188, %r63, %r1;
	mul.wide.u32 	%rd64, %r163, 4;
	add.s64 	%rd65, %rd1, %rd64;
	ld.global.u32 	%r164, [%rd65];
	ld.shared.u32 	%r165, [%r22];
	mad.lo.s32 	%r166, %r164, %r162, %r165;
	st.shared.u32 	[%r22], %r166;
	bar.sync 	0;
$L__BB0_25:
	cvta.to.global.u64 	%rd66, %rd3;
	ld.shared.u32 	%r167, [%r22];
	mov.u32 	%r168, %ctaid.x;
	mad.lo.s32 	%r169, %r63, %r168, %r1;
	mul.wide.u32 	%rd67, %r169, 4;
	add.s64 	%rd68, %rd66, %rd67;
	st.global.u32 	[%rd68], %r167;
	ret;

}
	// .globl	_Z9d_kernel2PiS_S_iii
.visible .entry _Z9d_kernel2PiS_S_iii(
	.param .u64 .ptr .align 1 _Z9d_kernel2PiS_S_iii_param_0,
	.param .u64 .ptr .align 1 _Z9d_kernel2PiS_S_iii_param_1,
	.param .u64 .ptr .align 1 _Z9d_kernel2PiS_S_iii_param_2,
	.param .u32 _Z9d_kernel2PiS_S_iii_param_3,
	.param .u32 _Z9d_kernel2PiS_S_iii_param_4,
	.param .u32 _Z9d_kernel2PiS_S_iii_param_5
)
{
	.reg .pred 	%p<21>;
	.reg .b32 	%r<168>;
	.reg .b64 	%rd<69>;

	ld.param.u64 	%rd4, [_Z9d_kernel2PiS_S_iii_param_0];
	ld.param.u64 	%rd5, [_Z9d_kernel2PiS_S_iii_param_1];
	ld.param.u64 	%rd3, [_Z9d_kernel2PiS_S_iii_param_2];
	ld.param.u32 	%r42, [_Z9d_kernel2PiS_S_iii_param_4];
	ld.param.u32 	%r43, [_Z9d_kernel2PiS_S_iii_param_5];
	cvta.to.global.u64 	%rd1, %rd5;
	cvta.to.global.u64 	%rd2, %rd4;
	mov.u32 	%r1, %tid.x;
	setp.ne.s32 	%p1, %r1, 0;
	setp.lt.s32 	%p2, %r43, 1;
	or.pred  	%p3, %p1, %p2;
	@%p3 bra 	$L__BB1_13;
	and.b32  	%r2, %r43, 15;
	setp.lt.u32 	%p4, %r43, 16;
	mov.b32 	%r158, 0;
	@%p4 bra 	$L__BB1_4;
	and.b32  	%r158, %r43, 2147483632;
	mov.u32 	%r46, localSum;
	add.s32 	%r155, %r46, 32;
	neg.s32 	%r156, %r158;
$L__BB1_3:
	.pragma "nounroll";
	mov.b32 	%r47, 0;
	st.shared.v4.u32 	[%r155+-32], {%r47, %r47, %r47, %r47};
	st.shared.v4.u32 	[%r155+-16], {%r47, %r47, %r47, %r47};
	st.shared.v4.u32 	[%r155], {%r47, %r47, %r47, %r47};
	st.shared.v4.u32 	[%r155+16], {%r47, %r47, %r47, %r47};
	add.s32 	%r156, %r156, 16;
	add.s32 	%r155, %r155, 64;
	setp.ne.s32 	%p5, %r156, 0;
	@%p5 bra 	$L__BB1_3;
$L__BB1_4:
	setp.eq.s32 	%p6, %r2, 0;
	@%p6 bra 	$L__BB1_13;
	and.b32  	%r10, %r43, 7;
	setp.lt.u32 	%p7, %r2, 8;
	@%p7 bra 	$L__BB1_7;
	shl.b32 	%r48, %r158, 2;
	mov.u32 	%r49, localSum;
	add.s32 	%r50, %r49, %r48;
	mov.b32 	%r51, 0;
	st.shared.u32 	[%r50], %r51;
	st.shared.u32 	[%r50+4], %r51;
	st.shared.u32 	[%r50+8], %r51;
	st.shared.u32 	[%r50+12], %r51;
	st.shared.u32 	[%r50+16], %r51;
	st.shared.u32 	[%r50+20], %r51;
	st.shared.u32 	[%r50+24], %r51;
	st.shared.u32 	[%r50+28], %r51;
	add.s32 	%r158, %r158, 8;
$L__BB1_7:
	setp.eq.s32 	%p8, %r10, 0;
	@%p8 bra 	$L__BB1_13;
	and.b32  	%r13, %r43, 3;
	setp.lt.u32 	%p9, %r10, 4;
	@%p9 bra 	$L__BB1_10;
	shl.b32 	%r52, %r158, 2;
	mov.u32 	%r53, localSum;
	add.s32 	%r54, %r53, %r52;
	mov.b32 	%r55, 0;
	st.shared.u32 	[%r54], %r55;
	st.shared.u32 	[%r54+4], %r55;
	st.shared.u32 	[%r54+8], %r55;
	st.shared.u32 	[%r54+12], %r55;
	add.s32 	%r158, %r158, 4;
$L__BB1_10:
	setp.eq.s32 	%p10, %r13, 0;
	@%p10 bra 	$L__BB1_13;
	shl.b32 	%r56, %r158, 2;
	mov.u32 	%r57, localSum;
	add.s32 	%r161, %r57, %r56;
	neg.s32 	%r160, %r13;
$L__BB1_12:
	.pragma "nounroll";
	mov.b32 	%r58, 0;
	st.shared.u32 	[%r161], %r58;
	add.s32 	%r161, %r161, 4;
	add.s32 	%r160, %r160, 1;
	setp.ne.s32 	%p11, %r160, 0;
	@%p11 bra 	$L__BB1_12;
$L__BB1_13:
	bar.sync 	0;
	setp.lt.s32 	%p12, %r42, 1;
	shl.b32 	%r59, %r1, 2;
	mov.u32 	%r60, localSum;
	add.s32 	%r22, %r60, %r59;
	@%p12 bra 	$L__BB1_25;
	mov.u32 	%r62, %ctaid.x;
	mul.lo.s32 	%r23, %r42, %r62;
	mul.lo.s32 	%r24, %r42, %r1;
	and.b32  	%r25, %r42, 7;
	setp.lt.u32 	%p13, %r42, 8;
	mov.b32 	%r166, 0;
	@%p13 bra 	$L__BB1_17;
	and.b32  	%r166, %r42, 2147483640;
	neg.s32 	%r164, %r166;
	add.s32 	%r163, %r24, 3;
	add.s32 	%r162, %r23, 3;
$L__BB1_16:
	.pragma "nounroll";
	add.s32 	%r63, %r162, -3;
	mul.wide.u32 	%rd6, %r63, 4;
	add.s64 	%rd7, %rd2, %rd6;
	ld.global.u32 	%r64, [%rd7];
	add.s32 	%r65, %r163, -3;
	mul.wide.u32 	%rd8, %r65, 4;
	add.s64 	%rd9, %rd1, %rd8;
	ld.global.u32 	%r66, [%rd9];
	ld.shared.u32 	%r67, [%r22];
	mad.lo.s32 	%r68, %r66, %r64, %r67;
	st.shared.u32 	[%r22], %r68;
	bar.sync 	0;
	add.s32 	%r69, %r162, -2;
	mul.wide.u32 	%rd10, %r69, 4;
	add.s64 	%rd11, %rd2, %rd10;
	ld.global.u32 	%r70, [%rd11];
	add.s32 	%r71, %r163, -2;
	mul.wide.u32 	%rd12, %r71, 4;
	add.s64 	%rd13, %rd1, %rd12;
	ld.global.u32 	%r72, [%rd13];
	ld.shared.u32 	%r73, [%r22];
	mad.lo.s32 	%r74, %r72, %r70, %r73;
	st.shared.u32 	[%r22], %r74;
	bar.sync 	0;
	add.s32 	%r75, %r162, -1;
	mul.wide.u32 	%rd14, %r75, 4;
	add.s64 	%rd15, %rd2, %rd14;
	ld.global.u32 	%r76, [%rd15];
	add.s32 	%r77, %r163, -1;
	mul.wide.u32 	%rd16, %r77, 4;
	add.s64 	%rd17, %rd1, %rd16;
	ld.global.u32 	%r78, [%rd17];
	ld.shared.u32 	%r79, [%r22];
	mad.lo.s32 	%r80, %r78, %r76, %r79;
	st.shared.u32 	[%r22], %r80;
	bar.sync 	0;
	add.s32 	%r81, %r162, 4;
	mul.wide.u32 	%rd18, %r162, 4;
	add.s64 	%rd19, %rd2, %rd18;
	ld.global.u32 	%r82, [%rd19];
	add.s32 	%r83, %r163, 4;
	mul.wide.u32 	%rd20, %r163, 4;
	add.s64 	%rd21, %rd1, %rd20;
	ld.global.u32 	%r84, [%rd21];
	ld.shared.u32 	%r85, [%r22];
	mad.lo.s32 	%r86, %r84, %r82, %r85;
	st.shared.u32 	[%r22], %r86;
	bar.sync 	0;
	add.s32 	%r87, %r162, 1;
	mul.wide.u32 	%rd22, %r87, 4;
	add.s64 	%rd23, %rd2, %rd22;
	ld.global.u32 	%r88, [%rd23];
	add.s32 	%r89, %r163, 1;
	mul.wide.u32 	%rd24, %r89, 4;
	add.s64 	%rd25, %rd1, %rd24;
	ld.global.u32 	%r90, [%rd25];
	ld.shared.u32 	%r91, [%r22];
	mad.lo.s32 	%r92, %r90, %r88, %r91;
	st.shared.u32 	[%r22], %r92;
	bar.sync 	0;
	add.s32 	%r93, %r162, 2;
	mul.wide.u32 	%rd26, %r93, 4;
	add.s64 	%rd27, %rd2, %rd26;
	ld.global.u32 	%r94, [%rd27];
	add.s32 	%r95, %r163, 2;
	mul.wide.u32 	%rd28, %r95, 4;
	add.s64 	%rd29, %rd1, %rd28;
	ld.global.u32 	%r96, [%rd29];
	ld.shared.u32 	%r97, [%r22];
	mad.lo.s32 	%r98, %r96, %r94, %r97;
	st.shared.u32 	[%r22], %r98;
	bar.sync 	0;
	add.s32 	%r99, %r162, 3;
	mul.wide.u32 	%rd30, %r99, 4;
	add.s64 	%rd31, %rd2, %rd30;
	ld.global.u32 	%r100, [%rd31];
	add.s32 	%r101, %r163, 3;
	mul.wide.u32 	%rd32, %r101, 4;
	add.s64 	%rd33, %rd1, %rd32;
	ld.global.u32 	%r102, [%rd33];
	ld.shared.u32 	%r103, [%r22];
	mad.lo.s32 	%r104, %r102, %r100, %r103;
	st.shared.u32 	[%r22], %r104;
	bar.sync 	0;
	mul.wide.u32 	%rd34, %r81, 4;
	add.s64 	%rd35, %rd2, %rd34;
	ld.global.u32 	%r105, [%rd35];
	mul.wide.u32 	%rd36, %r83, 4;
	add.s64 	%rd37, %rd1, %rd36;
	ld.global.u32 	%r106, [%rd37];
	ld.shared.u32 	%r107, [%r22];
	mad.lo.s32 	%r108, %r106, %r105, %r107;
	st.shared.u32 	[%r22], %r108;
	bar.sync 	0;
	add.s32 	%r164, %r164, 8;
	add.s32 	%r163, %r163, 8;
	add.s32 	%r162, %r162, 8;
	setp.ne.s32 	%p14, %r164, 0;
	@%p14 bra 	$L__BB1_16;
$L__BB1_17:
	setp.eq.s32 	%p15, %r25, 0;
	@%p15 bra 	$L__BB1_25;
	and.b32  	%r37, %r42, 3;
	setp.lt.u32 	%p16, %r25, 4;
	@%p16 bra 	$L__BB1_20;
	add.s32 	%r109, %r166, %r23;
	mul.wide.u32 	%rd38, %r109, 4;
	add.s64 	%rd39, %rd2, %rd38;
	ld.global.u32 	%r110, [%rd39];
	add.s32 	%r111, %r166, %r24;
	mul.wide.u32 	%rd40, %r111, 4;
	add.s64 	%rd41, %rd1, %rd40;
	ld.global.u32 	%r112, [%rd41];
	ld.shared.u32 	%r113, [%r22];
	mad.lo.s32 	%r114, %r112, %r110, %r113;
	st.shared.u32 	[%r22], %r114;
	bar.sync 	0;
	add.s32 	%r115, %r109, 1;
	mul.wide.u32 	%rd42, %r115, 4;
	add.s64 	%rd43, %rd2, %rd42;
	ld.global.u32 	%r116, [%rd43];
	add.s32 	%r117, %r111, 1;
	mul.wide.u32 	%rd44, %r117, 4;
	add.s64 	%rd45, %rd1, %rd44;
	ld.global.u32 	%r118, [%rd45];
	ld.shared.u32 	%r119, [%r22];
	mad.lo.s32 	%r120, %r118, %r116, %r119;
	st.shared.u32 	[%r22], %r120;
	bar.sync 	0;
	add.s32 	%r121, %r109, 2;
	mul.wide.u32 	%rd46, %r121, 4;
	add.s64 	%rd47, %rd2, %rd46;
	ld.global.u32 	%r122, [%rd47];
	add.s32 	%r123, %r111, 2;
	mul.wide.u32 	%rd48, %r123, 4;
	add.s64 	%rd49, %rd1, %rd48;
	ld.global.u32 	%r124, [%rd49];
	ld.shared.u32 	%r125, [%r22];
	mad.lo.s32 	%r126, %r124, %r122, %r125;
	st.shared.u32 	[%r22], %r126;
	bar.sync 	0;
	add.s32 	%r127, %r109, 3;
	mul.wide.u32 	%rd50, %r127, 4;
	add.s64 	%rd51, %rd2, %rd50;
	ld.global.u32 	%r128, [%rd51];
	add.s32 	%r129, %r111, 3;
	mul.wide.u32 	%rd52, %r129, 4;
	add.s64 	%rd53, %rd1, %rd52;
	ld.global.u32 	%r130, [%rd53];
	ld.shared.u32 	%r131, [%r22];
	mad.lo.s32 	%r132, %r130, %r128, %r131;
	st.shared.u32 	[%r22], %r132;
	bar.sync 	0;
	add.s32 	%r166, %r166, 4;
$L__BB1_20:
	setp.eq.s32 	%p17, %r37, 0;
	@%p17 bra 	$L__BB1_25;
	setp.eq.s32 	%p18, %r37, 1;
	@%p18 bra 	$L__BB1_23;
	add.s32 	%r133, %r166, %r23;
	mul.wide.u32 	%rd54, %r133, 4;
	add.s64 	%rd55, %rd2, %rd54;
	ld.global.u32 	%r134, [%rd55];
	add.s32 	%r135, %r166, %r24;
	mul.wide.u32 	%rd56, %r135, 4;
	add.s64 	%rd57, %rd1, %rd56;
	ld.global.u32 	%r136, [%rd57];
	ld.shared.u32 	%r137, [%r22];
	mad.lo.s32 	%r138, %r136, %r134, %r137;
	st.shared.u32 	[%r22], %r138;
	bar.sync 	0;
	add.s32 	%r139, %r133, 1;
	mul.wide.u32 	%rd58, %r139, 4;
	add.s64 	%rd59, %rd2, %rd58;
	ld.global.u32 	%r140, [%rd59];
	add.s32 	%r141, %r135, 1;
	mul.wide.u32 	%rd60, %r141, 4;
	add.s64 	%rd61, %rd1, %rd60;
	ld.global.u32 	%r142, [%rd61];
	ld.shared.u32 	%r143, [%r22];
	mad.lo.s32 	%r144, %r142, %r140, %r143;
	st.shared.u32 	[%r22], %r144;
	bar.sync 	0;
	add.s32 	%r166, %r166, 2;
$L__BB1_23:
	and.b32  	%r145, %r42, 1;
	setp.eq.b32 	%p19, %r145, 1;
	not.pred 	%p20, %p19;
	@%p20 bra 	$L__BB1_25;
	add.s32 	%r146, %r166, %r23;
	mul.wide.u32 	%rd62, %r146, 4;
	add.s64 	%rd63, %rd2, %rd62;
	ld.global.u32 	%r147, [%rd63];
	add.s32 	%r148, %r166, %r24;
	mul.wide.u32 	%rd64, %r148, 4;
	add.s64 	%rd65, %rd1, %rd64;
	ld.global.u32 	%r149, [%rd65];
	ld.shared.u32 	%r150, [%r22];
	mad.lo.s32 	%r151, %r149, %r147, %r150;
	st.shared.u32 	[%r22], %r151;
	bar.sync 	0;
$L__BB1_25:
	cvta.to.global.u64 	%rd66, %rd3;
	ld.shared.u32 	%r152, [%r22];
	mov.u32 	%r153, %ctaid.x;
	mad.lo.s32 	%r154, %r43, %r153, %r1;
	mul.wide.u32 	%rd67, %r154, 4;
	add.s64 	%rd68, %rd66, %rd67;
	st.global.u32 	[%rd68], %r152;
	ret;

}
	// .globl	_Z9d_kernel3PiS_S_
.visible .entry _Z9d_kernel3PiS_S_(
	.param .u64 .ptr .align 1 _Z9d_kernel3PiS_S__param_0,
	.param .u64 .ptr .align 1 _Z9d_kernel3PiS_S__param_1,
	.param .u64 .ptr .align 1 _Z9d_kernel3PiS_S__param_2
)
{
	.reg .b32 	%r<8>;
	.reg .b64 	%rd<11>;

	ld.param.u64 	%rd1, [_Z9d_kernel3PiS_S__param_0];
	ld.param.u64 	%rd2, [_Z9d_kernel3PiS_S__param_1];
	ld.param.u64 	%rd3, [_Z9d_kernel3PiS_S__param_2];
	cvta.to.global.u64 	%rd4, %rd3;
	cvta.to.global.u64 	%rd5, %rd2;
	cvta.to.global.u64 	%rd6, %rd1;
	mov.u32 	%r1, %ctaid.x;
	mov.u32 	%r2, %ntid.x;
	mov.u32 	%r3, %tid.x;
	mad.lo.s32 	%r4, %r1, %r2, %r3;
	mul.wide.u32 	%rd7, %r4, 4;
	add.s64 	%rd8, %rd6, %rd7;
	ld.global.u32 	%r5, [%rd8];
	add.s64 	%rd9, %rd5, %rd7;
	ld.global.u32 	%r6, [%rd9];
	add.s32 	%r7, %r6, %r5;
	add.s64 	%rd10, %rd4, %rd7;
	st.global.u32 	[%rd10], %r7;
	ret;

}


// ===== COMPILED SASS (sm_100) =====

	.target	sm_100

	.elftype	@"ET_EXEC"


//--------------------- .note.nv.tkinfo           --------------------------
	.section	.note.nv.tkinfo,"",@"SHT_NOTE"
	.sectionflags	@"SHF_NOTE_NV_TKINFO"
	.tkinfo
        /*0018*/ 	.word	0x00000002
        /*0030*/ 	.string	""
        /*0030*/ 	.string	"ptxas"
        /*0030*/ 	.string	"Cuda compilation tools, release 13.0, V13.0.88"
        /*0030*/ 	.string	"Build cuda_13.0.r13.0/compiler.36424714_0"
        /*0030*/ 	.string	"-arch sm_100 -m 64 "



//--------------------- .note.nv.cuinfo           --------------------------
	.section	.note.nv.cuinfo,"",@"SHT_NOTE"
	.sectionflags	@"SHF_NOTE_NV_CUINFO"
        /*0018*/ 	.short	0x0002
        /*001a*/ 	.short	0x0064
        /*001c*/ 	.short	0x0082
	.zero		2


//--------------------- .nv.info                  --------------------------
	.section	.nv.info,"",@"SHT_CUDA_INFO"
	.align	4


	//----- nvinfo : EIATTR_REGCOUNT
	.align		4
        /*0000*/ 	.byte	0x04, 0x2f
        /*0002*/ 	.short	(.L_1 - .L_0)
	.align		4
.L_0:
        /*0004*/ 	.word	index@(_Z9d_kernel1PiS_S_iii)
        /*0008*/ 	.word	0x00000020


	//----- nvinfo : EIATTR_FRAME_SIZE
	.align		4
.L_1:
        /*000c*/ 	.byte	0x04, 0x11
        /*000e*/ 	.short	(.L_3 - .L_2)
	.align		4
.L_2:
        /*0010*/ 	.word	index@(_Z9d_kernel1PiS_S_iii)
        /*0014*/ 	.word	0x00000000


	//----- nvinfo : EIATTR_REGCOUNT
	.align		4
.L_3:
        /*0018*/ 	.byte	0x04, 0x2f
        /*001a*/ 	.short	(.L_5 - .L_4)
	.align		4
.L_4:
        /*001c*/ 	.word	index@(_Z9d_kernel2PiS_S_iii)
        /*0020*/ 	.word	0x0000001e


	//----- nvinfo : EIATTR_FRAME_SIZE
	.align		4
.L_5:
        /*0024*/ 	.byte	0x04, 0x11
        /*0026*/ 	.short	(.L_7 - .L_6)
	.align		4
.L_6:
        /*0028*/ 	.word	index@(_Z9d_kernel2PiS_S_iii)
        /*002c*/ 	.word	0x00000000


	//----- nvinfo : EIATTR_REGCOUNT
	.align		4
.L_7:
        /*0030*/ 	.byte	0x04, 0x2f
        /*0032*/ 	.short	(.L_9 - .L_8)
	.align		4
.L_8:
        /*0034*/ 	.word	index@(_Z9d_kernel3PiS_S_)
        /*0038*/ 	.word	0x0000000c


	//----- nvinfo : EIATTR_FRAME_SIZE
	.align		4
.L_9:
        /*003c*/ 	.byte	0x04, 0x11
        /*003e*/ 	.short	(.L_11 - .L_10)
	.align		4
.L_10:
        /*0040*/ 	.word	index@(_Z9d_kernel3PiS_S_)
        /*0044*/ 	.word	0x00000000


	//----- nvinfo : EIATTR_MIN_STACK_SIZE
	.align		4
.L_11:
        /*0048*/ 	.byte	0x04, 0x12
        /*004a*/ 	.short	(.L_13 - .L_12)
	.align		4
.L_12:
        /*004c*/ 	.word	index@(_Z9d_kernel3PiS_S_)
        /*0050*/ 	.word	0x00000000


	//----- nvinfo : EIATTR_MIN_STACK_SIZE
	.align		4
.L_13:
        /*0054*/ 	.byte	0x04, 0x12
        /*0056*/ 	.short	(.L_15 - .L_14)
	.align		4
.L_14:
        /*0058*/ 	.word	index@(_Z9d_kernel2PiS_S_iii)
        /*005c*/ 	.word	0x00000000


	//----- nvinfo : EIATTR_MIN_STACK_SIZE
	.align		4
.L_15:
        /*0060*/ 	.byte	0x04, 0x12
        /*0062*/ 	.short	(.L_17 - .L_16)
	.align		4
.L_16:
        /*0064*/ 	.word	index@(_Z9d_kernel1PiS_S_iii)
        /*0068*/ 	.word	0x00000000
.L_17:


//--------------------- .nv.compat                --------------------------
	.section	.nv.compat,"",@"SHT_CUDA_COMPAT_INFO"
	.align	4
        /*0000*/ 	.byte	0x02, 0x09, 0x00, 0x00, 0x02, 0x02, 0x01, 0x00, 0x02, 0x05, 0x05, 0x00, 0x03, 0x07, 0x01, 0x01
        /*0010*/ 	.byte	0x02, 0x03, 0x00, 0x00, 0x02, 0x06, 0x01, 0x00, 0x04, 0x0b, 0x08, 0x00, 0x09, 0x00, 0x00, 0x00
        /*0020*/ 	.byte	0x00, 0x00, 0x00, 0x00


//--------------------- .nv.info._Z9d_kernel3PiS_S_ --------------------------
	.section	.nv.info._Z9d_kernel3PiS_S_,"",@"SHT_CUDA_INFO"
	.sectionflags	@""
	.align	4


	//----- nvinfo : EIATTR_CUDA_API_VERSION
	.align		4
        /*0000*/ 	.byte	0x04, 0x37
        /*0002*/ 	.short	(.L_19 - .L_18)
.L_18:
        /*0004*/ 	.word	0x00000082


	//----- nvinfo : EIATTR_KPARAM_INFO
	.align		4
.L_19:
        /*0008*/ 	.byte	0x04, 0x17
        /*000a*/ 	.short	(.L_21 - .L_20)
.L_20:
        /*000c*/ 	.word	0x00000000
        /*0010*/ 	.short	0x0002
        /*0012*/ 	.short	0x0010
        /*0014*/ 	.byte	0x00, 0xf5, 0x21, 0x00


	//----- nvinfo : EIATTR_KPARAM_INFO
	.align		4
.L_21:
        /*0018*/ 	.byte	0x04, 0x17
        /*001a*/ 	.short	(.L_23 - .L_22)
.L_22:
        /*001c*/ 	.word	0x00000000
        /*0020*/ 	.short	0x0001
        /*0022*/ 	.short	0x0008
        /*0024*/ 	.byte	0x00, 0xf5, 0x21, 0x00


	//----- nvinfo : EIATTR_KPARAM_INFO
	.align		4
.L_23:
        /*0028*/ 	.byte	0x04, 0x17
        /*002a*/ 	.short	(.L_25 - .L_24)
.L_24:
        /*002c*/ 	.word	0x00000000
        /*0030*/ 	.short	0x0000
        /*0032*/ 	.short	0x0000
        /*0034*/ 	.byte	0x00, 0xf5, 0x21, 0x00


	//----- nvinfo : EIATTR_SPARSE_MMA_MASK
	.align		4
.L_25:
        /*0038*/ 	.byte	0x03, 0x50
        /*003a*/ 	.short	0x0000


	//----- nvinfo : EIATTR_MAXREG_COUNT
	.align		4
        /*003c*/ 	.byte	0x03, 0x1b
        /*003e*/ 	.short	0x00ff


	//----- nvinfo : EIATTR_MERCURY_ISA_VERSION
	.align		4
        /*0040*/ 	.byte	0x03, 0x5f
        /*0042*/ 	.short	0x0101


	//----- nvinfo : EIATTR_VRC_CTA_INIT_COUNT
	.align		4
        /*0044*/ 	.byte	0x02, 0x4a
	.zero		1
	.zero		1


	//----- nvinfo : EIATTR_EXIT_INSTR_OFFSETS
	.align		4
        /*0048*/ 	.byte	0x04, 0x1c
        /*004a*/ 	.short	(.L_27 - .L_26)


	//   ....[0]....
.L_26:
        /*004c*/ 	.word	0x00000100


	//----- nvinfo : EIATTR_CBANK_PARAM_SIZE
	.align		4
.L_27:
        /*0050*/ 	.byte	0x03, 0x19
        /*0052*/ 	.short	0x0018


	//----- nvinfo : EIATTR_PARAM_CBANK
	.align		4
        /*0054*/ 	.byte	0x04, 0x0a
        /*0056*/ 	.short	(.L_29 - .L_28)
	.align		4
.L_28:
        /*0058*/ 	.word	index@(.nv.constant0._Z9d_kernel3PiS_S_)
        /*005c*/ 	.short	0x0380
        /*005e*/ 	.short	0x0018


	//----- nvinfo : EIATTR_SW_WAR
	.align		4
.L_29:
        /*0060*/ 	.byte	0x04, 0x36
        /*0062*/ 	.short	(.L_31 - .L_30)
.L_30:
        /*0064*/ 	.word	0x00000008
.L_31:


//--------------------- .nv.info._Z9d_kernel2PiS_S_iii --------------------------
	.section	.nv.info._Z9d_kernel2PiS_S_iii,"",@"SHT_CUDA_INFO"
	.sectionflags	@""
	.align	4


	//----- nvinfo : EIATTR_CUDA_API_VERSION
	.align		4
        /*0000*/ 	.byte	0x04, 0x37
        /*0002*/ 	.short	(.L_33 - .L_32)
.L_32:
        /*0004*/ 	.word	0x00000082


	//----- nvinfo : EIATTR_KPARAM_INFO
	.align		4
.L_33:
        /*0008*/ 	.byte	0x04, 0x17
        /*000a*/ 	.short	(.L_35 - .L_34)
.L_34:
        /*000c*/ 	.word	0x00000000
        /*0010*/ 	.short	0x0005
        /*0012*/ 	.short	0x0020
        /*0014*/ 	.byte	0x00, 0xf0, 0x11, 0x00


	//----- nvinfo : EIATTR_KPARAM_INFO
	.align		4
.L_35:
        /*0018*/ 	.byte	0x04, 0x17
        /*001a*/ 	.short	(.L_37 - .L_36)
.L_36:
        /*001c*/ 	.word	0x00000000
        /*0020*/ 	.short	0x0004
        /*0022*/ 	.short	0x001c
        /*0024*/ 	.byte	0x00, 0xf0, 0x11, 0x00


	//----- nvinfo : EIATTR_KPARAM_INFO
	.align		4
.L_37:
        /*0028*/ 	.byte	0x04, 0x17
        /*002a*/ 	.short	(.L_39 - .L_38)
.L_38:
        /*002c*/ 	.word	0x00000000
        /*0030*/ 	.short	0x0003
        /*0032*/ 	.short	0x0018
        /*0034*/ 	.byte	0x00, 0xf0, 0x11, 0x00


	//----- nvinfo : EIATTR_KPARAM_INFO
	.align		4
.L_39:
        /*0038*/ 	.byte	0x04, 0x17
        /*003a*/ 	.short	(.L_41 - .L_40)
.L_40:
        /*003c*/ 	.word	0x00000000
        /*0040*/ 	.short	0x0002
        /*0042*/ 	.short	0x0010
        /*0044*/ 	.byte	0x00, 0xf5, 0x21, 0x00


	//----- nvinfo : EIATTR_KPARAM_INFO
	.align		4
.L_41:
        /*0048*/ 	.byte	0x04, 0x17
        /*004a*/ 	.short	(.L_43 - .L_42)
.L_42:
        /*004c*/ 	.word	0x00000000
        /*0050*/ 	.short	0x0001
        /*0052*/ 	.short	0x0008
        /*0054*/ 	.byte	0x00, 0xf5, 0x21, 0x00


	//----- nvinfo : EIATTR_KPARAM_INFO
	.align		4
.L_43:
        /*0058*/ 	.byte	0x04, 0x17
        /*005a*/ 	.short	(.L_45 - .L_44)
.L_44:
        /*005c*/ 	.word	0x00000000
        /*0060*/ 	.short	0x0000
        /*0062*/ 	.short	0x0000
        /*0064*/ 	.byte	0x00, 0xf5, 0x21, 0x00


	//----- nvinfo : EIATTR_SPARSE_MMA_MASK
	.align		4
.L_45:
        /*0068*/ 	.byte	0x03, 0x50
        /*006a*/ 	.short	0x0000


	//----- nvinfo : EIATTR_MAXREG_COUNT
	.align		4
        /*006c*/ 	.byte	0x03, 0x1b
        /*006e*/ 	.short	0x00ff


	//----- nvinfo : EIATTR_NUM_BARRIERS
	.align		4
        /*0070*/ 	.byte	0x02, 0x4c
        /*0072*/ 	.byte	0x01
	.zero		1


	//----- nvinfo : EIATTR_MERCURY_ISA_VERSION
	.align		4
        /*0074*/ 	.byte	0x03, 0x5f
        /*0076*/ 	.short	0x0101


	//----- nvinfo : EIATTR_VRC_CTA_INIT_COUNT
	.align		4
        /*0078*/ 	.byte	0x02, 0x4a
	.zero		1
	.zero		1


	//----- nvinfo : EIATTR_EXIT_INSTR_OFFSETS
	.align		4
        /*007c*/ 	.byte	0x04, 0x1c
        /*007e*/ 	.short	(.L_47 - .L_46)


	//   ....[0]....
.L_46:
        /*0080*/ 	.word	0x00001030


	//----- nvinfo : EIATTR_CRS_STACK_SIZE
	.align		4
.L_47:
        /*0084*/ 	.byte	0x04, 0x1e
        /*0086*/ 	.short	(.L_49 - .L_48)
.L_48:
        /*0088*/ 	.word	0x00000000


	//----- nvinfo : EIATTR_CBANK_PARAM_SIZE
	.align		4
.L_49:
        /*008c*/ 	.byte	0x03, 0x19
        /*008e*/ 	.short	0x0024


	//----- nvinfo : EIATTR_PARAM_CBANK
	.align		4
        /*0090*/ 	.byte	0x04, 0x0a
        /*0092*/ 	.short	(.L_51 - .L_50)
	.align		4
.L_50:
        /*0094*/ 	.word	index@(.nv.constant0._Z9d_kernel2PiS_S_iii)
        /*0098*/ 	.short	0x0380
        /*009a*/ 	.short	0x0024


	//----- nvinfo : EIATTR_SW_WAR
	.align		4
.L_51:
        /*009c*/ 	.byte	0x04, 0x36
        /*009e*/ 	.short	(.L_53 - .L_52)
.L_52:
        /*00a0*/ 	.word	0x00000008
.L_53:


//--------------------- .nv.info._Z9d_kernel1PiS_S_iii --------------------------
	.section	.nv.info._Z9d_kernel1PiS_S_iii,"",@"SHT_CUDA_INFO"
	.sectionflags	@""
	.align	4


	//----- nvinfo : EIATTR_CUDA_API_VERSION
	.align		4
        /*0000*/ 	.byte	0x04, 0x37
        /*0002*/ 	.short	(.L_55 - .L_54)
.L_54:
        /*0004*/ 	.word	0x00000082


	//----- nvinfo : EIATTR_KPARAM_INFO
	.align		4
.L_55:
        /*0008*/ 	.byte	0x04, 0x17
        /*000a*/ 	.short	(.L_57 - .L_56)
.L_56:
        /*000c*/ 	.word	0x00000000
        /*0010*/ 	.short	0x0005
        /*0012*/ 	.short	0x0020
        /*0014*/ 	.byte	0x00, 0xf0, 0x11, 0x00


	//----- nvinfo : EIATTR_KPARAM_INFO
	.align		4
.L_57:
        /*0018*/ 	.byte	0x04, 0x17
        /*001a*/ 	.short	(.L_59 - .L_58)
.L_58:
        /*001c*/ 	.word	0x00000000
        /*0020*/ 	.short	0x0004
        /*0022*/ 	.short	0x001c
        /*0024*/ 	.byte	0x00, 0xf0, 0x11, 0x00


	//----- nvinfo : EIATTR_KPARAM_INFO
	.align		4
.L_59:
        /*0028*/ 	.byte	0x04, 0x17
        /*002a*/ 	.short	(.L_61 - .L_60)
.L_60:
        /*002c*/ 	.word	0x00000000
        /*0030*/ 	.short	0x0003
        /*0032*/ 	.short	0x0018
        /*0034*/ 	.byte	0x00, 0xf0, 0x11, 0x00


	//----- nvinfo : EIATTR_KPARAM_INFO
	.align		4
.L_61:
        /*0038*/ 	.byte	0x04, 0x17
        /*003a*/ 	.short	(.L_63 - .L_62)
.L_62:
        /*003c*/ 	.word	0x00000000
        /*0040*/ 	.short	0x0002
        /*0042*/ 	.short	0x0010
        /*0044*/ 	.byte	0x00, 0xf5, 0x21, 0x00


	//----- nvinfo : EIATTR_KPARAM_INFO
	.align		4
.L_63:
        /*0048*/ 	.byte	0x04, 0x17
        /*004a*/ 	.short	(.L_65 - .L_64)
.L_64:
        /*004c*/ 	.word	0x00000000
        /*0050*/ 	.short	0x0001
        /*0052*/ 	.short	0x0008
        /*0054*/ 	.byte	0x00, 0xf5, 0x21, 0x00


	//----- nvinfo : EIATTR_KPARAM_INFO
	.align		4
.L_65:
        /*0058*/ 	.byte	0x04, 0x17
        /*005a*/ 	.short	(.L_67 - .L_66)
.L_66:
        /*005c*/ 	.word	0x00000000
        /*0060*/ 	.short	0x0000
        /*0062*/ 	.short	0x0000
        /*0064*/ 	.byte	0x00, 0xf5, 0x21, 0x00


	//----- nvinfo : EIATTR_SPARSE_MMA_MASK
	.align		4
.L_67:
        /*0068*/ 	.byte	0x03, 0x50
        /*006a*/ 	.short	0x0000


	//----- nvinfo : EIATTR_MAXREG_COUNT
	.align		4
        /*006c*/ 	.byte	0x03, 0x1b
        /*006e*/ 	.short	0x00ff


	//----- nvinfo : EIATTR_NUM_BARRIERS
	.align		4
        /*0070*/ 	.byte	0x02, 0x4c
        /*0072*/ 	.byte	0x01
	.zero		1


	//----- nvinfo : EIATTR_MERCURY_ISA_VERSION
	.align		4
        /*0074*/ 	.byte	0x03, 0x5f
        /*0076*/ 	.short	0x0101


	//----- nvinfo : EIATTR_VRC_CTA_INIT_COUNT
	.align		4
        /*0078*/ 	.byte	0x02, 0x4a
	.zero		1
	.zero		1


	//----- nvinfo : EIATTR_EXIT_INSTR_OFFSETS
	.align		4
        /*007c*/ 	.byte	0x04, 0x1c
        /*007e*/ 	.short	(.L_69 - .L_68)


	//   ....[0]....
.L_68:
        /*0080*/ 	.word	0x000010a0


	//----- nvinfo : EIATTR_CRS_STACK_SIZE
	.align		4
.L_69:
        /*0084*/ 	.byte	0x04, 0x1e
        /*0086*/ 	.short	(.L_71 - .L_70)
.L_70:
        /*0088*/ 	.word	0x00000000


	//----- nvinfo : EIATTR_CBANK_PARAM_SIZE
	.align		4
.L_71:
        /*008c*/ 	.byte	0x03, 0x19
        /*008e*/ 	.short	0x0024


	//----- nvinfo : EIATTR_PARAM_CBANK
	.align		4
        /*0090*/ 	.byte	0x04, 0x0a
        /*0092*/ 	.short	(.L_73 - .L_72)
	.align		4
.L_72:
        /*0094*/ 	.word	index@(.nv.constant0._Z9d_kernel1PiS_S_iii)
        /*0098*/ 	.short	0x0380
        /*009a*/ 	.short	0x0024


	//----- nvinfo : EIATTR_SW_WAR
	.align		4
.L_73:
        /*009c*/ 	.byte	0x04, 0x36
        /*009e*/ 	.short	(.L_75 - .L_74)
.L_74:
        /*00a0*/ 	.word	0x00000008
.L_75:


//--------------------- .nv.callgraph             --------------------------
	.section	.nv.callgraph,"",@"SHT_CUDA_CALLGRAPH"
	.align	4
	.sectionentsize	8
	.align		4
        /*0000*/ 	.word	0x00000000
	.align		4
        /*0004*/ 	.word	0xffffffff
	.align		4
        /*0008*/ 	.word	0x00000000
	.align		4
        /*000c*/ 	.word	0xfffffffe
	.align		4
        /*0010*/ 	.word	0x00000000
	.align		4
        /*0014*/ 	.word	0xfffffffd
	.align		4
        /*0018*/ 	.word	0x00000000
	.align		4
        /*001c*/ 	.word	0xfffffffc


//--------------------- .text._Z9d_kernel3PiS_S_  --------------------------
	.section	.text._Z9d_kernel3PiS_S_,"ax",@progbits
	.align	128
        .global         _Z9d_kernel3PiS_S_
        .type           _Z9d_kernel3PiS_S_,@function
        .size           _Z9d_kernel3PiS_S_,(.L_x_25 - _Z9d_kernel3PiS_S_)
        .other          _Z9d_kernel3PiS_S_,@"STO_CUDA_ENTRY STV_DEFAULT"
_Z9d_kernel3PiS_S_:
.text._Z9d_kernel3PiS_S_:
[----:B------:R-:W-:Y:S01]  /*0000*/  LDC R1, c[0x0][0x37c] ;  /* 0x0000df00ff017b82 */ /* 0x000fe20000000800 */
[----:B------:R-:W0:Y:S07]  /*0010*/  S2R R0, SR_TID.X ;  /* 0x0000000000007919 */ /* 0x000e2e0000002100 */
[----:B------:R-:W0:Y:S01]  /*0020*/  S2UR UR6, SR_CTAID.X ;  /* 0x00000000000679c3 */ /* 0x000e220000002500 */
[----:B------:R-:W1:Y:S07]  /*0030*/  LDCU.64 UR4, c[0x0][0x358] ;  /* 0x00006b00ff0477ac */ /* 0x000e6e0008000a00 */
[----:B------:R-:W0:Y:S08]  /*0040*/  LDC R9, c[0x0][0x360] ;  /* 0x0000d800ff097b82 */ /* 0x000e300000000800 */
[----:B------:R-:W2:Y:S08]  /*0050*/  LDC.64 R2, c[0x0][0x380] ;  /* 0x0000e000ff027b82 */ /* 0x000eb00000000a00 */
[----:B------:R-:W3:Y:S01]  /*0060*/  LDC.64 R4, c[0x0][0x388] ;  /* 0x0000e200ff047b82 */ /* 0x000ee20000000a00 */
[----:B0-----:R-:W-:-:S07]  /*0070*/  IMAD R9, R9, UR6, R0 ;  /* 0x0000000609097c24 */ /* 0x001fce000f8e0200 */
[----:B------:R-:W0:Y:S01]  /*0080*/  LDC.64 R6, c[0x0][0x390] ;  /* 0x0000e400ff067b82 */ /* 0x000e220000000a00 */
[----:B--2---:R-:W-:-:S06]  /*0090*/  IMAD.WIDE.U32 R2, R9, 0x4, R2 ;  /* 0x0000000409027825 */ /* 0x004fcc00078e0002 */
[----:B-1----:R-:W2:Y:S01]  /*00a0*/  LDG.E R2, desc[UR4][R2.64] ;  /* 0x0000000402027981 */ /* 0x002ea2000c1e1900 */
[----:B---3--:R-:W-:-:S06]  /*00b0*/  IMAD.WIDE.U32 R4, R9, 0x4, R4 ;  /* 0x0000000409047825 */ /* 0x008fcc00078e0004 */
[----:B------:R-:W2:Y:S01]  /*00c0*/  LDG.E R5, desc[UR4][R4.64] ;  /* 0x0000000404057981 */ /* 0x000ea2000c1e1900 */
[----:B0-----:R-:W-:Y:S01]  /*00d0*/  IMAD.WIDE.U32 R6, R9, 0x4, R6 ;  /* 0x0000000409067825 */ /* 0x001fe200078e0006 */
[----:B--2---:R-:W-:-:S05]  /*00e0*/  IADD3 R9, PT, PT, R2, R5, RZ ;  /* 0x0000000502097210 */ /* 0x004fca0007ffe0ff */
[----:B------:R-:W-:Y:S01]  /*00f0*/  STG.E desc[UR4][R6.64], R9 ;  /* 0x0000000906007986 */ /* 0x000fe2000c101904 */
[----:B------:R-:W-:Y:S05]  /*0100*/  EXIT ;  /* 0x000000000000794d */ /* 0x000fea0003800000 */
.L_x_0:
[----:B------:R-:W-:-:S00]  /*0110*/  BRA `(.L_x_0) ;  /* 0xfffffffc00fc7947 */ /* 0x000fc0000383ffff */
[----:B------:R-:W-:-:S00]  /*0120*/  NOP ;  /* 0x0000000000007918 */ /* 0x000fc00000000000 */
        /* <DEDUP_REMOVED lines=13> */
.L_x_25:


//--------------------- .text._Z9d_kernel2PiS_S_iii --------------------------
	.section	.text._Z9d_kernel2PiS_S_iii,"ax",@progbits
	.align	128
        .global         _Z9d_kernel2PiS_S_iii
        .type           _Z9d_kernel2PiS_S_iii,@function
        .size           _Z9d_kernel2PiS_S_iii,(.L_x_26 - _Z9d_kernel2PiS_S_iii)
        .other          _Z9d_kernel2PiS_S_iii,@"STO_CUDA_ENTRY STV_DEFAULT"
_Z9d_kernel2PiS_S_iii:
.text._Z9d_kernel2PiS_S_iii:
[----:B------:R-:W-:Y:S01]  /*0000*/  LDC R1, c[0x0][0x37c] ;  /* 0x0000df00ff017b82 */ /* 0x000fe20000000800 */
[----:B------:R-:W0:Y:S07]  /*0010*/  S2R R0, SR_TID.X ;  /* 0x0000000000007919 */ /* 0x000e2e0000002100 */
[----:B------:R-:W1:Y:S01]  /*0020*/  LDC R7, c[0x0][0x3a0] ;  /* 0x0000e800ff077b82 */ /* 0x000e620000000800 */
[----:B------:R-:W-:Y:S01]  /*0030*/  BSSY.RECONVERGENT B0, `(.L_x_1) ;  /* 0x0000038000007945 */ /* 0x000fe20003800200 */
[----:B-1----:R-:W-:-:S04]  /*0040*/  ISETP.GE.AND P0, PT, R7, 0x1, PT ;  /* 0x000000010700780c */ /* 0x002fc80003f06270 */
[----:B0-----:R-:W-:-:S13]  /*0050*/  ISETP.NE.OR P0, PT, R0, RZ, !P0 ;  /* 0x000000ff0000720c */ /* 0x001fda0004705670 */
[----:B------:R-:W-:Y:S05]  /*0060*/  @P0 BRA `(.L_x_2) ;  /* 0x0000000000d00947 */ /* 0x000fea0003800000 */
[C---:B------:R-:W-:Y:S01]  /*0070*/  ISETP.GE.U32.AND P1, PT, R7.reuse, 0x10, PT ;  /* 0x000000100700780c */ /* 0x040fe20003f26070 */
[----:B------:R-:W-:Y:S01]  /*0080*/  HFMA2 R2, -RZ, RZ, 0, 0 ;  /* 0x00000000ff027431 */ /* 0x000fe200000001ff */
[----:B------:R-:W-:-:S04]  /*0090*/  LOP3.LUT R3, R7, 0xf, RZ, 0xc0, !PT ;  /* 0x0000000f07037812 */ /* 0x000fc800078ec0ff */
[----:B------:R-:W-:-:S07]  /*00a0*/  ISETP.NE.AND P0, PT, R3, RZ, PT ;  /* 0x000000ff0300720c */ /* 0x000fce0003f05270 */
[----:B------:R-:W-:Y:S06]  /*00b0*/  @!P1 BRA `(.L_x_3) ;  /* 0x0000000000389947 */ /* 0x000fec0003800000 */
[----:B------:R-:W0:Y:S01]  /*00c0*/  S2UR UR5, SR_CgaCtaId ;  /* 0x00000000000579c3 */ /* 0x000e220000008800 */
[----:B------:R-:W-:Y:S01]  /*00d0*/  LOP3.LUT R2, R7, 0x7ffffff0, RZ, 0xc0, !PT ;  /* 0x7ffffff007027812 */ /* 0x000fe200078ec0ff */
[----:B------:R-:W-:-:S03]  /*00e0*/  UMOV UR4, 0x400 ;  /* 0x0000040000047882 */ /* 0x000fc60000000000 */
[----:B------:R-:W-:Y:S01]  /*00f0*/  IADD3 R4, PT, PT, -R2, RZ, RZ ;  /* 0x000000ff02047210 */ /* 0x000fe20007ffe1ff */
[----:B0-----:R-:W-:-:S04]  /*0100*/  ULEA UR4, UR5, UR4, 0x18 ;  /* 0x0000000405047291 */ /* 0x001fc8000f8ec0ff */
[----:B------:R-:W-:-:S12]  /*0110*/  UIADD3 UR4, UPT, UPT, UR4, 0x20, URZ ;  /* 0x0000002004047890 */ /* 0x000fd8000fffe0ff */
.L_x_4:
[----:B------:R-:W-:Y:S01]  /*0120*/  IADD3 R4, PT, PT, R4, 0x10, RZ ;  /* 0x0000001004047810 */ /* 0x000fe20007ffe0ff */
[----:B------:R-:W-:Y:S03]  /*0130*/  STS.128 [UR4+-0x20], RZ ;  /* 0xffffe0ffff007988 */ /* 0x000fe60008000c04 */
[----:B------:R-:W-:Y:S01]  /*0140*/  ISETP.NE.AND P1, PT, R4, RZ, PT ;  /* 0x000000ff0400720c */ /* 0x000fe20003f25270 */
[----:B------:R-:W-:Y:S04]  /*0150*/  STS.128 [UR4+-0x10], RZ ;  /* 0xfffff0ffff007988 */ /* 0x000fe80008000c04 */
[----:B------:R-:W-:Y:S04]  /*0160*/  STS.128 [UR4], RZ ;  /* 0x000000ffff007988 */ /* 0x000fe80008000c04 */
[----:B------:R-:W-:Y:S01]  /*0170*/  STS.128 [UR4+0x10], RZ ;  /* 0x000010ffff007988 */ /* 0x000fe20008000c04 */
[----:B------:R-:W-:-:S03]  /*0180*/  UIADD3 UR4, UPT, UPT, UR4, 0x40, URZ ;  /* 0x0000004004047890 */ /* 0x000fc6000fffe0ff */
[----:B------:R-:W-:Y:S09]  /*0190*/  @P1 BRA `(.L_x_4) ;  /* 0xfffffffc00e01947 */ /* 0x000ff2000383ffff */
.L_x_3:
[----:B------:R-:W-:Y:S05]  /*01a0*/  @!P0 BRA `(.L_x_2) ;  /* 0x0000000000808947 */ /* 0x000fea0003800000 */
[----:B------:R-:W-:Y:S02]  /*01b0*/  ISETP.GE.U32.AND P0, PT, R3, 0x8, PT ;  /* 0x000000080300780c */ /* 0x000fe40003f06070 */
[----:B------:R-:W-:-:S04]  /*01c0*/  LOP3.LUT R5, R7, 0x7, RZ, 0xc0, !PT ;  /* 0x0000000707057812 */ /* 0x000fc800078ec0ff */
[----:B------:R-:W-:-:S07]  /*01d0*/  ISETP.NE.AND P1, PT, R5, RZ, PT ;  /* 0x000000ff0500720c */ /* 0x000fce0003f25270 */
[----:B------:R-:W-:Y:S06]  /*01e0*/  @!P0 BRA `(.L_x_5) ;  /* 0x00000000001c8947 */ /* 0x000fec0003800000 */
[----:B------:R-:W0:Y:S01]  /*01f0*/  S2R R4, SR_CgaCtaId ;  /* 0x0000000000047919 */ /* 0x000e220000008800 */
[----:B------:R-:W-:-:S04]  /*0200*/  MOV R3, 0x400 ;  /* 0x0000040000037802 */ /* 0x000fc80000000f00 */
[----:B0-----:R-:W-:-:S05]  /*0210*/  LEA R3, R4, R3, 0x18 ;  /* 0x0000000304037211 */ /* 0x001fca00078ec0ff */
[C---:B------:R-:W-:Y:S01]  /*0220*/  IMAD R3, R2.reuse, 0x4, R3 ;  /* 0x0000000402037824 */ /* 0x040fe200078e0203 */
[----:B------:R-:W-:-:S04]  /*0230*/  IADD3 R2, PT, PT, R2, 0x8, RZ ;  /* 0x0000000802027810 */ /* 0x000fc80007ffe0ff */
[----:B------:R0:W-:Y:S04]  /*0240*/  STS.128 [R3], RZ ;  /* 0x000000ff03007388 */ /* 0x0001e80000000c00 */
[----:B------:R0:W-:Y:S02]  /*0250*/  STS.128 [R3+0x10], RZ ;  /* 0x000010ff03007388 */ /* 0x0001e40000000c00 */
.L_x_5:
[----:B------:R-:W-:Y:S05]  /*0260*/  @!P1 BRA `(.L_x_2) ;  /* 0x0000000000509947 */ /* 0x000fea0003800000 */
[----:B------:R-:W-:-:S13]  /*0270*/  ISETP.GE.U32.AND P0, PT, R5, 0x4, PT ;  /* 0x000000040500780c */ /* 0x000fda0003f06070 */
[----:B------:R-:W1:Y:S01]  /*0280*/  @P0 S2R R4, SR_CgaCtaId ;  /* 0x0000000000040919 */ /* 0x000e620000008800 */
[----:B0-----:R-:W-:-:S04]  /*0290*/  @P0 MOV R3, 0x400 ;  /* 0x0000040000030802 */ /* 0x001fc80000000f00 */
[----:B-1----:R-:W-:-:S04]  /*02a0*/  @P0 LEA R3, R4, R3, 0x18 ;  /* 0x0000000304030211 */ /* 0x002fc800078ec0ff */
[C---:B------:R-:W-:Y:S02]  /*02b0*/  @P0 LEA R4, R2.reuse, R3, 0x2 ;  /* 0x0000000302040211 */ /* 0x040fe400078e10ff */
[----:B------:R-:W-:Y:S02]  /*02c0*/  LOP3.LUT R3, R7, 0x3, RZ, 0xc0, !PT ;  /* 0x0000000307037812 */ /* 0x000fe400078ec0ff */
[----:B------:R-:W-:Y:S01]  /*02d0*/  @P0 IADD3 R2, PT, PT, R2, 0x4, RZ ;  /* 0x0000000402020810 */ /* 0x000fe20007ffe0ff */
[----:B------:R1:W-:Y:S01]  /*02e0*/  @P0 STS.128 [R4], RZ ;  /* 0x000000ff04000388 */ /* 0x0003e20000000c00 */
[----:B------:R-:W-:-:S13]  /*02f0*/  ISETP.NE.AND P1, PT, R3, RZ, PT ;  /* 0x000000ff0300720c */ /* 0x000fda0003f25270 */
[----:B-1----:R-:W-:Y:S05]  /*0300*/  @!P1 BRA `(.L_x_2) ;  /* 0x0000000000289947 */ /* 0x002fea0003800000 */
[----:B------:R-:W0:Y:S01]  /*0310*/  S2R R5, SR_CgaCtaId ;  /* 0x0000000000057919 */ /* 0x000e220000008800 */
[----:B------:R-:W-:Y:S01]  /*0320*/  MOV R4, 0x400 ;  /* 0x0000040000047802 */ /* 0x000fe20000000f00 */
[----:B------:R-:W-:-:S03]  /*0330*/  IMAD.MOV R3, RZ, RZ, -R3 ;  /* 0x000000ffff037224 */ /* 0x000fc600078e0a03 */
[----:B0-----:R-:W-:-:S04]  /*0340*/  LEA R5, R5, R4, 0x18 ;  /* 0x0000000405057211 */ /* 0x001fc800078ec0ff */
[----:B------:R-:W-:-:S07]  /*0350*/  LEA R2, R2, R5, 0x2 ;  /* 0x0000000502027211 */ /* 0x000fce00078e10ff */
.L_x_6:
[----:B------:R-:W-:Y:S01]  /*0360*/  IADD3 R3, PT, PT, R3, 0x1, RZ ;  /* 0x0000000103037810 */ /* 0x000fe20007ffe0ff */
[----:B------:R0:W-:Y:S03]  /*0370*/  STS [R2], RZ ;  /* 0x000000ff02007388 */ /* 0x0001e60000000800 */
[----:B------:R-:W-:Y:S02]  /*0380*/  ISETP.NE.AND P0, PT, R3, RZ, PT ;  /* 0x000000ff0300720c */ /* 0x000fe40003f05270 */
[----:B0-----:R-:W-:-:S11]  /*0390*/  IADD3 R2, PT, PT, R2, 0x4, RZ ;  /* 0x0000000402027810 */ /* 0x001fd60007ffe0ff */
[----:B------:R-:W-:Y:S05]  /*03a0*/  @P0 BRA `(.L_x_6) ;  /* 0xfffffffc00ec0947 */ /* 0x000fea000383ffff */
.L_x_2:
[----:B------:R-:W-:Y:S05]  /*03b0*/  BSYNC.RECONVERGENT B0 ;  /* 0x0000000000007941 */ /* 0x000fea0003800200 */
.L_x_1:
[----:B------:R-:W1:Y:S01]  /*03c0*/  LDC R9, c[0x0][0x39c] ;  /* 0x0000e700ff097b82 */ /* 0x000e620000000800 */
[----:B------:R-:W-:Y:S01]  /*03d0*/  UMOV UR4, 0x400 ;  /* 0x0000040000047882 */ /* 0x000fe20000000000 */
[----:B------:R-:W2:Y:S06]  /*03e0*/  LDCU.64 UR6, c[0x0][0x358] ;  /* 0x00006b00ff0677ac */ /* 0x000eac0008000a00 */
[----:B------:R-:W3:Y:S08]  /*03f0*/  S2UR UR5, SR_CgaCtaId ;  /* 0x00000000000579c3 */ /* 0x000ef00000008800 */
[----:B------:R-:W-:Y:S01]  /*0400*/  BAR.SYNC.DEFER_BLOCKING 0x0 ;  /* 0x0000000000007b1d */ /* 0x000fe20000010000 */
[----:B-1----:R-:W-:Y:S01]  /*0410*/  ISETP.GE.AND P0, PT, R9, 0x1, PT ;  /* 0x000000010900780c */ /* 0x002fe20003f06270 */
[----:B---3--:R-:W-:-:S06]  /*0420*/  ULEA UR4, UR5, UR4, 0x18 ;  /* 0x0000000405047291 */ /* 0x008fcc000f8ec0ff */
[----:B------:R-:W-:-:S06]  /*0430*/  LEA R6, R0, UR4, 0x2 ;  /* 0x0000000400067c11 */ /* 0x000fcc000f8e10ff */
[----:B--2---:R-:W-:Y:S05]  /*0440*/  @!P0 BRA `(.L_x_7) ;  /* 0x0000000800e08947 */ /* 0x004fea0003800000 */
[----:B------:R-:W1:Y:S01]  /*0450*/  S2R R8, SR_CTAID.X ;  /* 0x0000000000087919 */ /* 0x000e620000002500 */
[C---:B------:R-:W-:Y:S01]  /*0460*/  ISETP.GE.U32.AND P1, PT, R9.reuse, 0x8, PT ;  /* 0x000000080900780c */ /* 0x040fe20003f26070 */
[----:B------:R-:W-:Y:S01]  /*0470*/  IMAD.MOV.U32 R10, RZ, RZ, RZ ;  /* 0x000000ffff0a7224 */ /* 0x000fe200078e00ff */
[----:B------:R-:W-:-:S04]  /*0480*/  LOP3.LUT R22, R9, 0x7, RZ, 0xc0, !PT ;  /* 0x0000000709167812 */ /* 0x000fc800078ec0ff */
[----:B------:R-:W-:-:S07]  /*0490*/  ISETP.NE.AND P0, PT, R22, RZ, PT ;  /* 0x000000ff1600720c */ /* 0x000fce0003f05270 */
[----:B------:R-:W-:Y:S06]  /*04a0*/  @!P1 BRA `(.L_x_8) ;  /* 0x0000000400649947 */ /* 0x000fec0003800000 */
[----:B0-----:R-:W0:Y:S01]  /*04b0*/  LDC.64 R2, c[0x0][0x380] ;  /* 0x0000e000ff027b82 */ /* 0x001e220000000a00 */
[----:B------:R-:W-:Y:S01]  /*04c0*/  LOP3.LUT R10, R9, 0x7ffffff8, RZ, 0xc0, !PT ;  /* 0x7ffffff8090a7812 */ /* 0x000fe200078ec0ff */
[-C--:B------:R-:W-:Y:S02]  /*04d0*/  IMAD R13, R0, R9.reuse, 0x3 ;  /* 0x00000003000d7424 */ /* 0x080fe400078e0209 */
[----:B-1----:R-:W-:Y:S01]  /*04e0*/  IMAD R11, R8, R9, 0x3 ;  /* 0x00000003080b7424 */ /* 0x002fe200078e0209 */
[----:B------:R-:W-:-:S03]  /*04f0*/  IADD3 R12, PT, PT, -R10, RZ, RZ ;  /* 0x000000ff0a0c7210 */ /* 0x000fc60007ffe1ff */
[----:B------:R-:W1:Y:S04]  /*0500*/  LDC.64 R4, c[0x0][0x388] ;  /* 0x0000e200ff047b82 */ /* 0x000e680000000a00 */
.L_x_9:
[----:B--2---:R-:W-:Y:S01]  /*0510*/  IADD3 R17, PT, PT, R11, -0x3, RZ ;  /* 0xfffffffd0b117810 */ /* 0x004fe20007ffe0ff */
[----:B------:R-:W2:Y:S01]  /*0520*/  LDS R18, [R6] ;  /* 0x0000000006127984 */ /* 0x000ea20000000800 */
[----:B------:R-:W-:-:S03]  /*0530*/  IADD3 R15, PT, PT, R13, -0x3, RZ ;  /* 0xfffffffd0d0f7810 */ /* 0x000fc60007ffe0ff */
[----:B0-----:R-:W-:-:S04]  /*0540*/  IMAD.WIDE.U32 R16, R17, 0x4, R2 ;  /* 0x0000000411107825 */ /* 0x001fc800078e0002 */
[----:B-1----:R-:W-:Y:S02]  /*0550*/  IMAD.WIDE.U32 R14, R15, 0x4, R4 ;  /* 0x000000040f0e7825 */ /* 0x002fe400078e0004 */
[----:B------:R-:W2:Y:S04]  /*0560*/  LDG.E R16, desc[UR6][R16.64] ;  /* 0x0000000610107981 */ /* 0x000ea8000c1e1900 */
[----:B------:R-:W2:Y:S01]  /*0570*/  LDG.E R15, desc[UR6][R14.64] ;  /* 0x000000060e0f7981 */ /* 0x000ea2000c1e1900 */
[----:B------:R-:W-:Y:S01]  /*0580*/  IADD3 R21, PT, PT, R13, -0x2, RZ ;  /* 0xfffffffe0d157810 */ /* 0x000fe20007ffe0ff */
[----:B------:R-:W-:-:S04]  /*0590*/  VIADD R19, R11, 0xfffffffe ;  /* 0xfffffffe0b137836 */ /* 0x000fc80000000000 */
[----:B------:R-:W-:-:S04]  /*05a0*/  IMAD.WIDE.U32 R20, R21, 0x4, R4 ;  /* 0x0000000415147825 */ /* 0x000fc800078e0004 */
[----:B--2---:R-:W-:Y:S02]  /*05b0*/  IMAD R23, R16, R15, R18 ;  /* 0x0000000f10177224 */ /* 0x004fe400078e0212 */
[----:B------:R-:W-:-:S03]  /*05c0*/  IMAD.WIDE.U32 R18, R19, 0x4, R2 ;  /* 0x0000000413127825 */ /* 0x000fc600078e0002 */
[----:B------:R-:W-:Y:S01]  /*05d0*/  STS [R6], R23 ;  /* 0x0000001706007388 */ /* 0x000fe20000000800 */
[----:B------:R-:W-:Y:S06]  /*05e0*/  BAR.SYNC.DEFER_BLOCKING 0x0 ;  /* 0x0000000000007b1d */ /* 0x000fec0000010000 */
[----:B------:R-:W2:Y:S04]  /*05f0*/  LDG.E R18, desc[UR6][R18.64] ;  /* 0x0000000612127981 */ /* 0x000ea8000c1e1900 */
[----:B------:R-:W2:Y:S01]  /*0600*/  LDG.E R21, desc[UR6][R20.64] ;  /* 0x0000000614157981 */ /* 0x000ea2000c1e1900 */
[----:B------:R-:W-:-:S02]  /*0610*/  IADD3 R15, PT, PT, R11, -0x1, RZ ;  /* 0xffffffff0b0f7810 */ /* 0x000fc40007ffe0ff */
[----:B------:R-:W-:Y:S01]  /*0620*/  IADD3 R17, PT, PT, R13, -0x1, RZ ;  /* 0xffffffff0d117810 */ /* 0x000fe20007ffe0ff */
[----:B------:R-:W2:Y:S04]  /*0630*/  LDS R14, [R6] ;  /* 0x00000000060e7984 */ /* 0x000ea80000000800 */
[----:B------:R-:W-:-:S04]  /*0640*/  IMAD.WIDE.U32 R16, R17, 0x4, R4 ;  /* 0x0000000411107825 */ /* 0x000fc800078e0004 */
[----:B--2---:R-:W-:Y:S02]  /*0650*/  IMAD R25, R18, R21, R14 ;  /* 0x0000001512197224 */ /* 0x004fe400078e020e */
[----:B------:R-:W-:-:S03]  /*0660*/  IMAD.WIDE.U32 R14, R15, 0x4, R2 ;  /* 0x000000040f0e7825 */ /* 0x000fc600078e0002 */
[----:B------:R-:W-:Y:S01]  /*0670*/  STS [R6], R25 ;  /* 0x0000001906007388 */ /* 0x000fe20000000800 */
[----:B------:R-:W-:Y:S06]  /*0680*/  BAR.SYNC.DEFER_BLOCKING 0x0 ;  /* 0x0000000000007b1d */ /* 0x000fec0000010000 */
[----:B------:R-:W2:Y:S04]  /*0690*/  LDG.E R14, desc[UR6][R14.64] ;  /* 0x000000060e0e7981 */ /* 0x000ea8000c1e1900 */
[----:B------:R-:W2:Y:S01]  /*06a0*/  LDG.E R17, desc[UR6][R16.64] ;  /* 0x0000000610117981 */ /* 0x000ea2000c1e1900 */
[----:B------:R-:W-:-:S03]  /*06b0*/  IMAD.WIDE.U32 R20, R13, 0x4, R4 ;  /* 0x000000040d147825 */ /* 0x000fc600078e0004 */
[----:B------:R-:W2:Y:S02]  /*06c0*/  LDS R18, [R6] ;  /* 0x0000000006127984 */ /* 0x000ea40000000800 */
[----:B--2---:R-:W-:Y:S02]  /*06d0*/  IMAD R23, R14, R17, R18 ;  /* 0x000000110e177224 */ /* 0x004fe400078e0212 */
[----:B------:R-:W-:-:S03]  /*06e0*/  IMAD.WIDE.U32 R18, R11, 0x4, R2 ;  /* 0x000000040b127825 */ /* 0x000fc600078e0002 */
[----:B------:R-:W-:Y:S01]  /*06f0*/  STS [R6], R23 ;  /* 0x0000001706007388 */ /* 0x000fe20000000800 */
[----:B------:R-:W-:Y:S06]  /*0700*/  BAR.SYNC.DEFER_BLOCKING 0x0 ;  /* 0x0000000000007b1d */ /* 0x000fec0000010000 */
[----:B------:R-:W2:Y:S04]  /*0710*/  LDG.E R18, desc[UR6][R18.64] ;  /* 0x0000000612127981 */ /* 0x000ea8000c1e1900 */
[----:B------:R-:W2:Y:S01]  /*0720*/  LDG.E R21, desc[UR6][R20.64] ;  /* 0x0000000614157981 */ /* 0x000ea2000c1e1900 */
[----:B------:R-:W-:Y:S01]  /*0730*/  IADD3 R17, PT, PT, R13, 0x1, RZ ;  /* 0x000000010d117810 */ /* 0x000fe20007ffe0ff */
[----:B------:R-:W-:-:S02]  /*0740*/  VIADD R15, R11, 0x1 ;  /* 0x000000010b0f7836 */ /* 0x000fc40000000000 */
[----:B------:R-:W2:Y:S02]  /*0750*/  LDS R24, [R6] ;  /* 0x0000000006187984 */ /* 0x000ea40000000800 */
[----:B------:R-:W-:-:S04]  /*0760*/  IMAD.WIDE.U32 R14, R15, 0x4, R2 ;  /* 0x000000040f0e7825 */ /* 0x000fc800078e0002 */
[----:B------:R-:W-:-:S04]  /*0770*/  IMAD.WIDE.U32 R16, R17, 0x4, R4 ;  /* 0x0000000411107825 */ /* 0x000fc800078e0004 */
[----:B--2---:R-:W-:-:S05]  /*0780*/  IMAD R25, R18, R21, R24 ;  /* 0x0000001512197224 */ /* 0x004fca00078e0218 */
[----:B------:R-:W-:Y:S01]  /*0790*/  STS [R6], R25 ;  /* 0x0000001906007388 */ /* 0x000fe20000000800 */
[----:B------:R-:W-:Y:S06]  /*07a0*/  BAR.SYNC.DEFER_BLOCKING 0x0 ;  /* 0x0000000000007b1d */ /* 0x000fec0000010000 */
[----:B------:R-:W2:Y:S04]  /*07b0*/  LDG.E R14, desc[UR6][R14.64] ;  /* 0x000000060e0e7981 */ /* 0x000ea8000c1e1900 */
[----:B------:R-:W2:Y:S01]  /*07c0*/  LDG.E R17, desc[UR6][R16.64] ;  /* 0x0000000610117981 */ /* 0x000ea2000c1e1900 */
[----:B------:R-:W-:-:S02]  /*07d0*/  IADD3 R19, PT, PT, R11, 0x2, RZ ;  /* 0x000000020b137810 */ /* 0x000fc40007ffe0ff */
[----:B------:R-:W-:Y:S01]  /*07e0*/  IADD3 R21, PT, PT, R13, 0x2, RZ ;  /* 0x000000020d157810 */ /* 0x000fe20007ffe0ff */
        /* <DEDUP_REMOVED lines=28> */
[----:B------:R-:W-:Y:S01]  /*09b0*/  VIADD R12, R12, 0x8 ;  /* 0x000000080c0c7836 */ /* 0x000fe20000000000 */
[----:B------:R-:W-:-:S02]  /*09c0*/  IADD3 R13, PT, PT, R13, 0x8, RZ ;  /* 0x000000080d0d7810 */ /* 0x000fc40007ffe0ff */
[----:B------:R-:W2:Y:S01]  /*09d0*/  LDS R16, [R6] ;  /* 0x0000000006107984 */ /* 0x000ea20000000800 */
[----:B------:R-:W-:Y:S02]  /*09e0*/  IADD3 R11, PT, PT, R11, 0x8, RZ ;  /* 0x000000080b0b7810 */ /* 0x000fe40007ffe0ff */
[----:B------:R-:W-:Y:S01]  /*09f0*/  ISETP.NE.AND P1, PT, R12, RZ, PT ;  /* 0x000000ff0c00720c */ /* 0x000fe20003f25270 */
[----:B--2---:R-:W-:-:S05]  /*0a00*/  IMAD R17, R14, R19, R16 ;  /* 0x000000130e117224 */ /* 0x004fca00078e0210 */
[----:B------:R2:W-:Y:S01]  /*0a10*/  STS [R6], R17 ;  /* 0x0000001106007388 */ /* 0x0005e20000000800 */
[----:B------:R-:W-:Y:S06]  /*0a20*/  BAR.SYNC.DEFER_BLOCKING 0x0 ;  /* 0x0000000000007b1d */ /* 0x000fec0000010000 */
[----:B------:R-:W-:Y:S05]  /*0a30*/  @P1 BRA `(.L_x_9) ;  /* 0xfffffff800b41947 */ /* 0x000fea000383ffff */
.L_x_8:
[----:B------:R-:W-:Y:S05]  /*0a40*/  @!P0 BRA `(.L_x_7) ;  /* 0x0000000400608947 */ /* 0x000fea0003800000 */
[----:B------:R-:W-:Y:S02]  /*0a50*/  ISETP.GE.U32.AND P0, PT, R22, 0x4, PT ;  /* 0x000000041600780c */ /* 0x000fe40003f06070 */
[----:B------:R-:W-:-:S04]  /*0a60*/  LOP3.LUT R12, R9, 0x3, RZ, 0xc0, !PT ;  /* 0x00000003090c7812 */ /* 0x000fc800078ec0ff */
[----:B------:R-:W-:-:S07]  /*0a70*/  ISETP.NE.AND P1, PT, R12, RZ, PT ;  /* 0x000000ff0c00720c */ /* 0x000fce0003f25270 */
[----:B------:R-:W-:Y:S06]  /*0a80*/  @!P0 BRA `(.L_x_10) ;  /* 0x0000000000ac8947 */ /* 0x000fec0003800000 */
[----:B0-----:R-:W0:Y:S01]  /*0a90*/  LDC.64 R2, c[0x0][0x380] ;  /* 0x0000e000ff027b82 */ /* 0x001e220000000a00 */
[-CC-:B-1----:R-:W-:Y:S01]  /*0aa0*/  IMAD R11, R8, R9.reuse, R10.reuse ;  /* 0x00000009080b7224 */ /* 0x182fe200078e020a */
[----:B------:R-:W1:Y:S01]  /*0ab0*/  LDS R14, [R6] ;  /* 0x00000000060e7984 */ /* 0x000e620000000800 */
[----:B------:R-:W-:-:S05]  /*0ac0*/  IMAD R13, R0, R9, R10 ;  /* 0x00000009000d7224 */ /* 0x000fca00078e020a */
[----:B------:R-:W3:Y:S01]  /*0ad0*/  LDC.64 R4, c[0x0][0x388] ;  /* 0x0000e200ff047b82 */ /* 0x000ee20000000a00 */
[----:B0-----:R-:W-:-:S06]  /*0ae0*/  IMAD.WIDE.U32 R18, R11, 0x4, R2 ;  /* 0x000000040b127825 */ /* 0x001fcc00078e0002 */
[----:B------:R-:W1:Y:S01]  /*0af0*/  LDG.E R18, desc[UR6][R18.64] ;  /* 0x0000000612127981 */ /* 0x000e62000c1e1900 */
[----:B---3--:R-:W-:-:S06]  /*0b00*/  IMAD.WIDE.U32 R20, R13, 0x4, R4 ;  /* 0x000000040d147825 */ /* 0x008fcc00078e0004 */
[----:B------:R-:W1:Y:S01]  /*0b10*/  LDG.E R21, desc[UR6][R20.64] ;  /* 0x0000000614157981 */ /* 0x000e62000c1e1900 */
[----:B--2---:R-:W-:Y:S01]  /*0b20*/  IADD3 R17, PT, PT, R11, 0x1, RZ ;  /* 0x000000010b117810 */ /* 0x004fe20007ffe0ff */
[----:B------:R-:W-:-:S04]  /*0b30*/  VIADD R15, R13, 0x1 ;  /* 0x000000010d0f7836 */ /* 0x000fc80000000000 */
[----:B------:R-:W-:-:S04]  /*0b40*/  IMAD.WIDE.U32 R16, R17, 0x4, R2 ;  /* 0x0000000411107825 */ /* 0x000fc800078e0002 */
[----:B-1----:R-:W-:-:S05]  /*0b50*/  IMAD R23, R18, R21, R14 ;  /* 0x0000001512177224 */ /* 0x002fca00078e020e */
[----:B------:R-:W-:Y:S01]  /*0b60*/  STS [R6], R23 ;  /* 0x0000001706007388 */ /* 0x000fe20000000800 */
[----:B------:R-:W-:Y:S01]  /*0b70*/  BAR.SYNC.DEFER_BLOCKING 0x0 ;  /* 0x0000000000007b1d */ /* 0x000fe20000010000 */
[----:B------:R-:W-:-:S05]  /*0b80*/  IMAD.WIDE.U32 R14, R15, 0x4, R4 ;  /* 0x000000040f0e7825 */ /* 0x000fca00078e0004 */
[----:B------:R-:W2:Y:S04]  /*0b90*/  LDG.E R16, desc[UR6][R16.64] ;  /* 0x0000000610107981 */ /* 0x000ea8000c1e1900 */
[----:B------:R-:W2:Y:S04]  /*0ba0*/  LDG.E R15, desc[UR6][R14.64] ;  /* 0x000000060e0f7981 */ /* 0x000ea8000c1e1900 */
[----:B------:R-:W2:Y:S01]  /*0bb0*/  LDS R18, [R6] ;  /* 0x0000000006127984 */ /* 0x000ea20000000800 */
[----:B------:R-:W-:Y:S02]  /*0bc0*/  IADD3 R21, PT, PT, R11, 0x2, RZ ;  /* 0x000000020b157810 */ /* 0x000fe40007ffe0ff */
[----:B------:R-:W-:-:S03]  /*0bd0*/  IADD3 R19, PT, PT, R13, 0x2, RZ ;  /* 0x000000020d137810 */ /* 0x000fc60007ffe0ff */
[----:B------:R-:W-:-:S04]  /*0be0*/  IMAD.WIDE.U32 R20, R21, 0x4, R2 ;  /* 0x0000000415147825 */ /* 0x000fc800078e0002 */
[----:B--2---:R-:W-:-:S05]  /*0bf0*/  IMAD R25, R16, R15, R18 ;  /* 0x0000000f10197224 */ /* 0x004fca00078e0212 */
[----:B------:R-:W-:Y:S01]  /*0c00*/  STS [R6], R25 ;  /* 0x0000001906007388 */ /* 0x000fe20000000800 */
[----:B------:R-:W-:Y:S01]  /*0c10*/  BAR.SYNC.DEFER_BLOCKING 0x0 ;  /* 0x0000000000007b1d */ /* 0x000fe20000010000 */
[----:B------:R-:W-:-:S05]  /*0c20*/  IMAD.WIDE.U32 R18, R19, 0x4, R4 ;  /* 0x0000000413127825 */ /* 0x000fca00078e0004 */
[----:B------:R-:W2:Y:S04]  /*0c30*/  LDG.E R20, desc[UR6][R20.64] ;  /* 0x0000000614147981 */ /* 0x000ea8000c1e1900 */
[----:B------:R-:W2:Y:S04]  /*0c40*/  LDG.E R19, desc[UR6][R18.64] ;  /* 0x0000000612137981 */ /* 0x000ea8000c1e1900 */
[----:B------:R-:W2:Y:S01]  /*0c50*/  LDS R14, [R6] ;  /* 0x00000000060e7984 */ /* 0x000ea20000000800 */
[----:B------:R-:W-:Y:S01]  /*0c60*/  IADD3 R15, PT, PT, R11, 0x3, RZ ;  /* 0x000000030b0f7810 */ /* 0x000fe20007ffe0ff */
[----:B------:R-:W-:-:S04]  /*0c70*/  VIADD R13, R13, 0x3 ;  /* 0x000000030d0d7836 */ /* 0x000fc80000000000 */
[----:B------:R-:W-:-:S04]  /*0c80*/  IMAD.WIDE.U32 R2, R15, 0x4, R2 ;  /* 0x000000040f027825 */ /* 0x000fc800078e0002 */
[----:B------:R-:W-:-:S04]  /*0c90*/  IMAD.WIDE.U32 R4, R13, 0x4, R4 ;  /* 0x000000040d047825 */ /* 0x000fc800078e0004 */
[----:B--2---:R-:W-:-:S05]  /*0ca0*/  IMAD R11, R20, R19, R14 ;  /* 0x00000013140b7224 */ /* 0x004fca00078e020e */
[----:B------:R-:W-:Y:S01]  /*0cb0*/  STS [R6], R11 ;  /* 0x0000000b06007388 */ /* 0x000fe20000000800 */
[----:B------:R-:W-:Y:S06]  /*0cc0*/  BAR.SYNC.DEFER_BLOCKING 0x0 ;  /* 0x0000000000007b1d */ /* 0x000fec0000010000 */
[----:B------:R-:W2:Y:S04]  /*0cd0*/  LDG.E R2, desc[UR6][R2.64] ;  /* 0x0000000602027981 */ /* 0x000ea8000c1e1900 */
[----:B------:R-:W2:Y:S04]  /*0ce0*/  LDG.E R5, desc[UR6][R4.64] ;  /* 0x0000000604057981 */ /* 0x000ea8000c1e1900 */
[----:B------:R-:W2:Y:S01]  /*0cf0*/  LDS R13, [R6] ;  /* 0x00000000060d7984 */ /* 0x000ea20000000800 */
[----:B------:R-:W-:Y:S01]  /*0d00*/  IADD3 R10, PT, PT, R10, 0x4, RZ ;  /* 0x000000040a0a7810 */ /* 0x000fe20007ffe0ff */
[----:B--2---:R-:W-:-:S05]  /*0d10*/  IMAD R13, R2, R5, R13 ;  /* 0x00000005020d7224 */ /* 0x004fca00078e020d */
[----:B------:R3:W-:Y:S01]  /*0d20*/  STS [R6], R13 ;  /* 0x0000000d06007388 */ /* 0x0007e20000000800 */
[----:B------:R-:W-:Y:S06]  /*0d30*/  BAR.SYNC.DEFER_BLOCKING 0x0 ;  /* 0x0000000000007b1d */ /* 0x000fec0000010000 */
.L_x_10:
[----:B------:R-:W-:Y:S05]  /*0d40*/  @!P1 BRA `(.L_x_7) ;  /* 0x0000000000a09947 */ /* 0x000fea0003800000 */
[----:B------:R-:W-:Y:S02]  /*0d50*/  ISETP.NE.AND P0, PT, R12, 0x1, PT ;  /* 0x000000010c00780c */ /* 0x000fe40003f05270 */
[----:B------:R-:W-:-:S04]  /*0d60*/  LOP3.LUT R2, R9, 0x1, RZ, 0xc0, !PT ;  /* 0x0000000109027812 */ /* 0x000fc800078ec0ff */
[----:B------:R-:W-:-:S07]  /*0d70*/  ISETP.NE.U32.AND P1, PT, R2, 0x1, PT ;  /* 0x000000010200780c */ /* 0x000fce0003f25070 */
[----:B------:R-:W-:Y:S06]  /*0d80*/  @!P0 BRA `(.L_x_11) ;  /* 0x00000000005c8947 */ /* 0x000fec0003800000 */
[----:B------:R-:W3:Y:S01]  /*0d90*/  LDC.64 R4, c[0x0][0x380] ;  /* 0x0000e000ff047b82 */ /* 0x000ee20000000a00 */
[-CC-:B-12---:R-:W-:Y:S01]  /*0da0*/  IMAD R17, R8, R9.reuse, R10.reuse ;  /* 0x0000000908117224 */ /* 0x186fe200078e020a */
[----:B------:R-:W1:Y:S01]  /*0db0*/  LDS R11, [R6] ;  /* 0x00000000060b7984 */ /* 0x000e620000000800 */
[----:B------:R-:W-:-:S05]  /*0dc0*/  IMAD R19, R0, R9, R10 ;  /* 0x0000000900137224 */ /* 0x000fca00078e020a */
[----:B0-----:R-:W0:Y:S01]  /*0dd0*/  LDC.64 R2, c[0x0][0x388] ;  /* 0x0000e200ff027b82 */ /* 0x001e220000000a00 */
[----:B---3--:R-:W-:-:S06]  /*0de0*/  IMAD.WIDE.U32 R12, R17, 0x4, R4 ;  /* 0x00000004110c7825 */ /* 0x008fcc00078e0004 */
[----:B------:R-:W1:Y:S01]  /*0df0*/  LDG.E R12, desc[UR6][R12.64] ;  /* 0x000000060c0c7981 */ /* 0x000e62000c1e1900 */
[----:B0-----:R-:W-:-:S06]  /*0e00*/  IMAD.WIDE.U32 R14, R19, 0x4, R2 ;  /* 0x00000004130e7825 */ /* 0x001fcc00078e0002 */
[----:B------:R-:W1:Y:S01]  /*0e10*/  LDG.E R15, desc[UR6][R14.64] ;  /* 0x000000060e0f7981 */ /* 0x000e62000c1e1900 */
[----:B------:R-:W-:Y:S02]  /*0e20*/  IADD3 R17, PT, PT, R17, 0x1, RZ ;  /* 0x0000000111117810 */ /* 0x000fe40007ffe0ff */
[----:B------:R-:W-:-:S03]  /*0e30*/  IADD3 R19, PT, PT, R19, 0x1, RZ ;  /* 0x0000000113137810 */ /* 0x000fc60007ffe0ff */
[----:B------:R-:W-:-:S04]  /*0e40*/  IMAD.WIDE.U32 R4, R17, 0x4, R4 ;  /* 0x0000000411047825 */ /* 0x000fc800078e0004 */
[----:B------:R-:W-:-:S04]  /*0e50*/  IMAD.WIDE.U32 R2, R19, 0x4, R2 ;  /* 0x0000000413027825 */ /* 0x000fc800078e0002 */
[----:B-1----:R-:W-:-:S05]  /*0e60*/  IMAD R11, R12, R15, R11 ;  /* 0x0000000f0c0b7224 */ /* 0x002fca00078e020b */
        /* <DEDUP_REMOVED lines=9> */
.L_x_11:
[----:B------:R-:W-:Y:S05]  /*0f00*/  @P1 BRA `(.L_x_7) ;  /* 0x0000000000301947 */ /* 0x000fea0003800000 */
[----:B0-----:R-:W0:Y:S01]  /*0f10*/  LDC.64 R2, c[0x0][0x380] ;  /* 0x0000e000ff027b82 */ /* 0x001e220000000a00 */
[-CC-:B-1----:R-:W-:Y:S02]  /*0f20*/  IMAD R11, R8, R9.reuse, R10.reuse ;  /* 0x00000009080b7224 */ /* 0x182fe400078e020a */
[----:B------:R-:W-:Y:S01]  /*0f30*/  IMAD R9, R0, R9, R10 ;  /* 0x0000000900097224 */ /* 0x000fe200078e020a */
[----:B------:R-:W1:Y:S04]  /*0f40*/  LDS R8, [R6] ;  /* 0x0000000006087984 */ /* 0x000e680000000800 */
[----:B------:R-:W5:Y:S01]  /*0f50*/  LDC.64 R4, c[0x0][0x388] ;  /* 0x0000e200ff047b82 */ /* 0x000f620000000a00 */
[----:B0-----:R-:W-:-:S06]  /*0f60*/  IMAD.WIDE.U32 R2, R11, 0x4, R2 ;  /* 0x000000040b027825 */ /* 0x001fcc00078e0002 */
[----:B------:R-:W1:Y:S01]  /*0f70*/  LDG.E R2, desc[UR6][R2.64] ;  /* 0x0000000602027981 */ /* 0x000e62000c1e1900 */
[----:B-----5:R-:W-:-:S06]  /*0f80*/  IMAD.WIDE.U32 R4, R9, 0x4, R4 ;  /* 0x0000000409047825 */ /* 0x020fcc00078e0004 */
[----:B------:R-:W1:Y:S02]  /*0f90*/  LDG.E R5, desc[UR6][R4.64] ;  /* 0x0000000604057981 */ /* 0x000e64000c1e1900 */
[----:B-1----:R-:W-:-:S05]  /*0fa0*/  IMAD R9, R2, R5, R8 ;  /* 0x0000000502097224 */ /* 0x002fca00078e0208 */
[----:B------:R0:W-:Y:S01]  /*0fb0*/  STS [R6], R9 ;  /* 0x0000000906007388 */ /* 0x0001e20000000800 */
[----:B------:R-:W-:Y:S06]  /*0fc0*/  BAR.SYNC.DEFER_BLOCKING 0x0 ;  /* 0x0000000000007b1d */ /* 0x000fec0000010000 */
.L_x_7:
[----:B------:R-:W5:Y:S01]  /*0fd0*/  LDS R5, [R6] ;  /* 0x0000000006057984 */ /* 0x000f620000000800 */
[----:B------:R-:W1:Y:S08]  /*0fe0*/  S2UR UR4, SR_CTAID.X ;  /* 0x00000000000479c3 */ /* 0x000e700000002500 */
[----:B0-----:R-:W0:Y:S01]  /*0ff0*/  LDC.64 R2, c[0x0][0x390] ;  /* 0x0000e400ff027b82 */ /* 0x001e220000000a00 */
[----:B-1----:R-:W-:-:S04]  /*1000*/  IMAD R7, R7, UR4, R0 ;  /* 0x0000000407077c24 */ /* 0x002fc8000f8e0200 */
[----:B0-----:R-:W-:-:S05]  /*1010*/  IMAD.WIDE.U32 R2, R7, 0x4, R2 ;  /* 0x0000000407027825 */ /* 0x001fca00078e0002 */
[----:B-----5:R-:W-:Y:S01]  /*1020*/  STG.E desc[UR6][R2.64], R5 ;  /* 0x0000000502007986 */ /* 0x020fe2000c101906 */
[----:B------:R-:W-:Y:S05]  /*1030*/  EXIT ;  /* 0x000000000000794d */ /* 0x000fea0003800000 */
.L_x_12:
        /* <DEDUP_REMOVED lines=12> */
.L_x_26:


//--------------------- .text._Z9d_kernel1PiS_S_iii --------------------------
	.section	.text._Z9d_kernel1PiS_S_iii,"ax",@progbits
	.align	128
        .global         _Z9d_kernel1PiS_S_iii
        .type           _Z9d_kernel1PiS_S_iii,@function
        .size           _Z9d_kernel1PiS_S_iii,(.L_x_27 - _Z9d_kernel1PiS_S_iii)
        .other          _Z9d_kernel1PiS_S_iii,@"STO_CUDA_ENTRY STV_DEFAULT"
_Z9d_kernel1PiS_S_iii:
.text._Z9d_kernel1PiS_S_iii:
        /* <DEDUP_REMOVED lines=18> */
.L_x_16:
        /* <DEDUP_REMOVED lines=8> */
.L_x_15:
        /* <DEDUP_REMOVED lines=12> */
.L_x_17:
[----:B------:R-:W-:Y:S05]  /*0260*/  @!P1 BRA `(.L_x_14) ;  /* 0x0000000000509947 */ /* 0x000fea0003800000 */
[----:B------:R-:W-:-:S13]  /*0270*/  ISETP.GE.U32.AND P0, PT, R6, 0x4, PT ;  /* 0x000000040600780c */ /* 0x000fda0003f06070 */
[----:B------:R-:W1:Y:S01]  /*0280*/  @P0 S2R R5, SR_CgaCtaId ;  /* 0x0000000000050919 */ /* 0x000e620000008800 */
[----:B0-----:R-:W-:-:S04]  /*0290*/  @P0 MOV R4, 0x400 ;  /* 0x0000040000040802 */ /* 0x001fc80000000f00 */
[----:B-1----:R-:W-:Y:S02]  /*02a0*/  @P0 LEA R5, R5, R4, 0x18 ;  /* 0x0000000405050211 */ /* 0x002fe400078ec0ff */
[----:B------:R-:W-:Y:S02]  /*02b0*/  LOP3.LUT R4, R3, 0x3, RZ, 0xc0, !PT ;  /* 0x0000000303047812 */ /* 0x000fe400078ec0ff */
[----:B------:R-:W-:Y:S02]  /*02c0*/  @P0 LEA R5, R2, R5, 0x2 ;  /* 0x0000000502050211 */ /* 0x000fe400078e10ff */
[----:B------:R-:W-:Y:S02]  /*02d0*/  ISETP.NE.AND P1, PT, R4, RZ, PT ;  /* 0x000000ff0400720c */ /* 0x000fe40003f25270 */
[----:B------:R-:W-:Y:S01]  /*02e0*/  @P0 IADD3 R2, PT, PT, R2, 0x4, RZ ;  /* 0x0000000402020810 */ /* 0x000fe20007ffe0ff */
[----:B------:R1:W-:Y:S10]  /*02f0*/  @P0 STS.128 [R5], RZ ;  /* 0x000000ff05000388 */ /* 0x0003f40000000c00 */
[----:B-1----:R-:W-:Y:S05]  /*0300*/  @!P1 BRA `(.L_x_14) ;  /* 0x0000000000289947 */ /* 0x002fea0003800000 */
[----:B------:R-:W0:Y:S01]  /*0310*/  S2R R6, SR_CgaCtaId ;  /* 0x0000000000067919 */ /* 0x000e220000008800 */
[----:B------:R-:W-:Y:S01]  /*0320*/  MOV R5, 0x400 ;  /* 0x0000040000057802 */ /* 0x000fe20000000f00 */
[----:B------:R-:W-:-:S03]  /*0330*/  IMAD.MOV R4, RZ, RZ, -R4 ;  /* 0x000000ffff047224 */ /* 0x000fc600078e0a04 */
[----:B0-----:R-:W-:-:S04]  /*0340*/  LEA R5, R6, R5, 0x18 ;  /* 0x0000000506057211 */ /* 0x001fc800078ec0ff */
[----:B------:R-:W-:-:S07]  /*0350*/  LEA R2, R2, R5, 0x2 ;  /* 0x0000000502027211 */ /* 0x000fce00078e10ff */
.L_x_18:
[----:B------:R-:W-:Y:S01]  /*0360*/  IADD3 R4, PT, PT, R4, 0x1, RZ ;  /* 0x0000000104047810 */ /* 0x000fe20007ffe0ff */
[----:B------:R0:W-:Y:S03]  /*0370*/  STS [R2], RZ ;  /* 0x000000ff02007388 */ /* 0x0001e60000000800 */
[----:B------:R-:W-:Y:S02]  /*0380*/  ISETP.NE.AND P0, PT, R4, RZ, PT ;  /* 0x000000ff0400720c */ /* 0x000fe40003f05270 */
[----:B0-----:R-:W-:-:S11]  /*0390*/  IADD3 R2, PT, PT, R2, 0x4, RZ ;  /* 0x0000000402027810 */ /* 0x001fd60007ffe0ff */
[----:B------:R-:W-:Y:S05]  /*03a0*/  @P0 BRA `(.L_x_18) ;  /* 0xfffffffc00ec0947 */ /* 0x000fea000383ffff */
.L_x_14:
[----:B------:R-:W-:Y:S05]  /*03b0*/  BSYNC.RECONVERGENT B0 ;  /* 0x0000000000007941 */ /* 0x000fea0003800200 */
.L_x_13:
[----:B------:R-:W1:Y:S01]  /*03c0*/  LDC R2, c[0x0][0x39c] ;  /* 0x0000e700ff027b82 */ /* 0x000e620000000800 */
[----:B------:R-:W-:Y:S01]  /*03d0*/  UMOV UR4, 0x400 ;  /* 0x0000040000047882 */ /* 0x000fe20000000000 */
[----:B------:R-:W2:Y:S06]  /*03e0*/  LDCU.64 UR6, c[0x0][0x358] ;  /* 0x00006b00ff0677ac */ /* 0x000eac0008000a00 */
[----:B------:R-:W3:Y:S08]  /*03f0*/  S2UR UR5, SR_CgaCtaId ;  /* 0x00000000000579c3 */ /* 0x000ef00000008800 */
[----:B------:R-:W-:Y:S01]  /*0400*/  BAR.SYNC.DEFER_BLOCKING 0x0 ;  /* 0x0000000000007b1d */ /* 0x000fe20000010000 */
[----:B-1----:R-:W-:Y:S01]  /*0410*/  ISETP.GE.AND P0, PT, R2, 0x1, PT ;  /* 0x000000010200780c */ /* 0x002fe20003f06270 */
[----:B---3--:R-:W-:-:S06]  /*0420*/  ULEA UR4, UR5, UR4, 0x18 ;  /* 0x0000000405047291 */ /* 0x008fcc000f8ec0ff */
[----:B0-----:R-:W-:-:S06]  /*0430*/  LEA R4, R0, UR4, 0x2 ;  /* 0x0000000400047c11 */ /* 0x001fcc000f8e10ff */
[----:B--2---:R-:W-:Y:S05]  /*0440*/  @!P0 BRA `(.L_x_19) ;  /* 0x0000000800fc8947 */ /* 0x004fea0003800000 */
[----:B------:R-:W0:Y:S01]  /*0450*/  S2R R5, SR_CTAID.X ;  /* 0x0000000000057919 */ /* 0x000e220000002500 */
[C---:B------:R-:W-:Y:S01]  /*0460*/  ISETP.GE.U32.AND P1, PT, R2.reuse, 0x8, PT ;  /* 0x000000080200780c */ /* 0x040fe20003f26070 */
[----:B------:R-:W-:Y:S01]  /*0470*/  IMAD.MOV.U32 R7, RZ, RZ, RZ ;  /* 0x000000ffff077224 */ /* 0x000fe200078e00ff */
[----:B------:R-:W-:-:S04]  /*0480*/  LOP3.LUT R6, R2, 0x7, RZ, 0xc0, !PT ;  /* 0x0000000702067812 */ /* 0x000fc800078ec0ff */
[----:B------:R-:W-:-:S07]  /*0490*/  ISETP.NE.AND P0, PT, R6, RZ, PT ;  /* 0x000000ff0600720c */ /* 0x000fce0003f05270 */
[----:B------:R-:W-:Y:S06]  /*04a0*/  @!P1 BRA `(.L_x_20) ;  /* 0x0000000400809947 */ /* 0x000fec0003800000 */
[----:B------:R-:W-:Y:S01]  /*04b0*/  LOP3.LUT R7, R2, 0x7ffffff8, RZ, 0xc0, !PT ;  /* 0x7ffffff802077812 */ /* 0x000fe200078ec0ff */
[C-C-:B------:R-:W-:Y:S01]  /*04c0*/  IMAD R10, R3.reuse, 0x3, R0.reuse ;  /* 0x00000003030a7824 */ /* 0x140fe200078e0200 */
[----:B------:R-:W-:Y:S01]  /*04d0*/  IADD3 R28, PT, PT, R0, R3, RZ ;  /* 0x00000003001c7210 */ /* 0x000fe20007ffe0ff */
[C-C-:B------:R-:W-:Y:S01]  /*04e0*/  IMAD R9, R3.reuse, 0x5, R0.reuse ;  /* 0x0000000503097824 */ /* 0x140fe200078e0200 */
[CC--:B------:R-:W-:Y:S01]  /*04f0*/  LEA R8, R3.reuse, R0.reuse, 0x1 ;  /* 0x0000000003087211 */ /* 0x0c0fe200078e08ff */
[C-C-:B------:R-:W-:Y:S01]  /*0500*/  IMAD R11, R3.reuse, 0x6, R0.reuse ;  /* 0x00000006030b7824 */ /* 0x140fe200078e0200 */
[C---:B------:R-:W-:Y:S01]  /*0510*/  LEA R12, R3.reuse, R0, 0x2 ;  /* 0x00000000030c7211 */ /* 0x040fe200078e10ff */
[--C-:B------:R-:W-:Y:S01]  /*0520*/  IMAD R13, R3, 0x7, R0.reuse ;  /* 0x00000007030d7824 */ /* 0x100fe200078e0200 */
[----:B------:R-:W-:Y:S01]  /*0530*/  IADD3 R29, PT, PT, -R7, RZ, RZ ;  /* 0x000000ff071d7210 */ /* 0x000fe20007ffe1ff */
[----:B0-----:R-:W-:Y:S02]  /*0540*/  IMAD R27, R5, R2, 0x3 ;  /* 0x00000003051b7424 */ /* 0x001fe400078e0202 */
[----:B------:R-:W-:-:S07]  /*0550*/  IMAD.MOV.U32 R26, RZ, RZ, R0 ;  /* 0x000000ffff1a7224 */ /* 0x000fce00078e0000 */
.L_x_21:
[----:B------:R-:W0:Y:S01]  /*0560*/  LDC.64 R14, c[0x0][0x380] ;  /* 0x0000e000ff0e7b82 */ /* 0x000e220000000a00 */
[----:B------:R-:W-:Y:S01]  /*0570*/  IADD3 R25, PT, PT, R27, -0x3, RZ ;  /* 0xfffffffd1b197810 */ /* 0x000fe20007ffe0ff */
[----:B-1----:R-:W1:Y:S06]  /*0580*/  LDS R18, [R4] ;  /* 0x0000000004127984 */ /* 0x002e6c0000000800 */
[----:B------:R-:W2:Y:S01]  /*0590*/  LDC.64 R16, c[0x0][0x388] ;  /* 0x0000e200ff107b82 */ /* 0x000ea20000000a00 */
[----:B0-----:R-:W-:-:S06]  /*05a0*/  IMAD.WIDE.U32 R24, R25, 0x4, R14 ;  /* 0x0000000419187825 */ /* 0x001fcc00078e000e */
[----:B------:R-:W1:Y:S01]  /*05b0*/  LDG.E R24, desc[UR6][R24.64] ;  /* 0x0000000618187981 */ /* 0x000e62000c1e1900 */
[----:B--2---:R-:W-:-:S06]  /*05c0*/  IMAD.WIDE.U32 R22, R26, 0x4, R16 ;  /* 0x000000041a167825 */ /* 0x004fcc00078e0010 */
[----:B------:R-:W1:Y:S01]  /*05d0*/  LDG.E R23, desc[UR6][R22.64] ;  /* 0x0000000616177981 */ /* 0x000e62000c1e1900 */
[----:B------:R-:W-:-:S05]  /*05e0*/  IADD3 R21, PT, PT, R27, -0x2, RZ ;  /* 0xfffffffe1b157810 */ /* 0x000fca0007ffe0ff */
[----:B------:R-:W-:-:S04]  /*05f0*/  IMAD.WIDE.U32 R20, R21, 0x4, R14 ;  /* 0x0000000415147825 */ /* 0x000fc800078e000e */
[----:B-1----:R-:W-:-:S05]  /*0600*/  IMAD R19, R24, R23, R18 ;  /* 0x0000001718137224 */ /* 0x002fca00078e0212 */
[----:B------:R0:W-:Y:S01]  /*0610*/  STS [R4], R19 ;  /* 0x0000001304007388 */ /* 0x0001e20000000800 */
[----:B------:R-:W-:Y:S01]  /*0620*/  BAR.SYNC.DEFER_BLOCKING 0x0 ;  /* 0x0000000000007b1d */ /* 0x000fe20000010000 */
[----:B0-----:R-:W-:-:S05]  /*0630*/  IMAD.WIDE.U32 R18, R28, 0x4, R16 ;  /* 0x000000041c127825 */ /* 0x001fca00078e0010 */
[----:B------:R-:W2:Y:S04]  /*0640*/  LDG.E R20, desc[UR6][R20.64] ;  /* 0x0000000614147981 */ /* 0x000ea8000c1e1900 */
[----:B------:R-:W2:Y:S04]  /*0650*/  LDG.E R18, desc[UR6][R18.64] ;  /* 0x0000000612127981 */ /* 0x000ea8000c1e1900 */
[----:B------:R-:W2:Y:S02]  /*0660*/  LDS R25, [R4] ;  /* 0x0000000004197984 */ /* 0x000ea40000000800 */
[----:B--2---:R-:W-:-:S05]  /*0670*/  IMAD R23, R20, R18, R25 ;  /* 0x0000001214177224 */ /* 0x004fca00078e0219 */
[----:B------:R0:W-:Y:S01]  /*0680*/  STS [R4], R23 ;  /* 0x0000001704007388 */ /* 0x0001e20000000800 */
[----:B------:R-:W-:Y:S01]  /*0690*/  BAR.SYNC.DEFER_BLOCKING 0x0 ;  /* 0x0000000000007b1d */ /* 0x000fe20000010000 */
[----:B------:R-:W-:-:S04]  /*06a0*/  VIADD R25, R27, 0xffffffff ;  /* 0xffffffff1b197836 */ /* 0x000fc80000000000 */
[----:B------:R-:W-:-:S04]  /*06b0*/  IMAD.WIDE.U32 R24, R25, 0x4, R14 ;  /* 0x0000000419187825 */ /* 0x000fc800078e000e */
[----:B0-----:R-:W-:Y:S02]  /*06c0*/  IMAD.WIDE.U32 R22, R8, 0x4, R16 ;  /* 0x0000000408167825 */ /* 0x001fe400078e0010 */
[----:B------:R-:W2:Y:S04]  /*06d0*/  LDG.E R24, desc[UR6][R24.64] ;  /* 0x0000000618187981 */ /* 0x000ea8000c1e1900 */
[----:B------:R-:W2:Y:S04]  /*06e0*/  LDG.E R22, desc[UR6][R22.64] ;  /* 0x0000000616167981 */ /* 0x000ea8000c1e1900 */
[----:B------:R-:W2:Y:S02]  /*06f0*/  LDS R21, [R4] ;  /* 0x0000000004157984 */ /* 0x000ea40000000800 */
[----:B--2---:R-:W-:-:S05]  /*0700*/  IMAD R19, R24, R22, R21 ;  /* 0x0000001618137224 */ /* 0x004fca00078e0215 */
[----:B------:R0:W-:Y:S01]  /*0710*/  STS [R4], R19 ;  /* 0x0000001304007388 */ /* 0x0001e20000000800 */
[----:B------:R-:W-:Y:S01]  /*0720*/  IMAD.WIDE.U32 R20, R27, 0x4, R14 ;  /* 0x000000041b147825 */ /* 0x000fe200078e000e */
[----:B------:R-:W-:Y:S03]  /*0730*/  BAR.SYNC.DEFER_BLOCKING 0x0 ;  /* 0x0000000000007b1d */ /* 0x000fe60000010000 */
[----:B0-----:R-:W-:-:S03]  /*0740*/  IMAD.WIDE.U32 R18, R10, 0x4, R16 ;  /* 0x000000040a127825 */ /* 0x001fc600078e0010 */
[----:B------:R0:W2:Y:S04]  /*0750*/  LDG.E R20, desc[UR6][R20.64] ;  /* 0x0000000614147981 */ /* 0x0000a8000c1e1900 */
[----:B------:R-:W2:Y:S04]  /*0760*/  LDG.E R18, desc[UR6][R18.64] ;  /* 0x0000000612127981 */ /* 0x000ea8000c1e1900 */
[----:B0-----:R-:W2:Y:S01]  /*0770*/  LDS R21, [R4] ;  /* 0x0000000004157984 */ /* 0x001ea20000000800 */
[----:B------:R-:W-:Y:S01]  /*0780*/  IADD3 R25, PT, PT, R27, 0x1, RZ ;  /* 0x000000011b197810 */ /* 0x000fe20007ffe0ff */
        /* <DEDUP_REMOVED lines=8> */
[----:B------:R-:W-:-:S05]  /*0810*/  IADD3 R19, PT, PT, R27, 0x2, RZ ;  /* 0x000000021b137810 */ /* 0x000fca0007ffe0ff */
[----:B------:R-:W-:-:S04]  /*0820*/  IMAD.WIDE.U32 R18, R19, 0x4, R14 ;  /* 0x0000000413127825 */ /* 0x000fc800078e000e */
[----:B--2---:R-:W-:-:S05]  /*0830*/  IMAD R20, R24, R23, R20 ;  /* 0x0000001718147224 */ /* 0x004fca00078e0214 */
[----:B------:R0:W-:Y:S01]  /*0840*/  STS [R4], R20 ;  /* 0x0000001404007388 */ /* 0x0001e20000000800 */
[----:B------:R-:W-:Y:S01]  /*0850*/  BAR.SYNC.DEFER_BLOCKING 0x0 ;  /* 0x0000000000007b1d */ /* 0x000fe20000010000 */
[----:B0-----:R-:W-:-:S05]  /*0860*/  IMAD.WIDE.U32 R20, R9, 0x4, R16 ;  /* 0x0000000409147825 */ /* 0x001fca00078e0010 */
[----:B------:R-:W2:Y:S04]  /*0870*/  LDG.E R18, desc[UR6][R18.64] ;  /* 0x0000000612127981 */ /* 0x000ea8000c1e1900 */
[----:B------:R-:W2:Y:S04]  /*0880*/  LDG.E R21, desc[UR6][R20.64] ;  /* 0x0000000614157981 */ /* 0x000ea8000c1e1900 */
[----:B------:R-:W2:Y:S01]  /*0890*/  LDS R24, [R4] ;  /* 0x0000000004187984 */ /* 0x000ea20000000800 */
[----:B------:R-:W-:-:S05]  /*08a0*/  IADD3 R23, PT, PT, R27, 0x3, RZ ;  /* 0x000000031b177810 */ /* 0x000fca0007ffe0ff */
        /* <DEDUP_REMOVED lines=17> */
[----:B------:R-:W-:-:S05]  /*09c0*/  VIADD R29, R29, 0x8 ;  /* 0x000000081d1d7836 */ /* 0x000fca0000000000 */
[----:B------:R-:W-:Y:S01]  /*09d0*/  ISETP.NE.AND P1, PT, R29, RZ, PT ;  /* 0x000000ff1d00720c */ /* 0x000fe20003f25270 */
[----:B------:R-:W-:Y:S01]  /*09e0*/  IMAD R10, R3, 0x8, R10 ;  /* 0x00000008030a7824 */ /* 0x000fe200078e020a */
[----:B------:R-:W-:Y:S02]  /*09f0*/  IADD3 R27, PT, PT, R27, 0x8, RZ ;  /* 0x000000081b1b7810 */ /* 0x000fe40007ffe0ff */
[C---:B------:R-:W-:Y:S02]  /*0a00*/  LEA R26, R3.reuse, R26, 0x3 ;  /* 0x0000001a031a7211 */ /* 0x040fe400078e18ff */
[C---:B------:R-:W-:Y:S02]  /*0a10*/  LEA R28, R3.reuse, R28, 0x3 ;  /* 0x0000001c031c7211 */ /* 0x040fe400078e18ff */
[C---:B------:R-:W-:Y:S02]  /*0a20*/  LEA R8, R3.reuse, R8, 0x3 ;  /* 0x0000000803087211 */ /* 0x040fe400078e18ff */
[----:B------:R-:W-:-:S02]  /*0a30*/  LEA R12, R3, R12, 0x3 ;  /* 0x0000000c030c7211 */ /* 0x000fc400078e18ff */
[C---:B------:R-:W-:Y:S02]  /*0a40*/  LEA R9, R3.reuse, R9, 0x3 ;  /* 0x0000000903097211 */ /* 0x040fe400078e18ff */
[C---:B------:R-:W-:Y:S02]  /*0a50*/  LEA R11, R3.reuse, R11, 0x3 ;  /* 0x0000000b030b7211 */ /* 0x040fe400078e18ff */
[----:B------:R-:W-:Y:S01]  /*0a60*/  LEA R13, R3, R13, 0x3 ;  /* 0x0000000d030d7211 */ /* 0x000fe200078e18ff */
[----:B--2---:R-:W-:-:S05]  /*0a70*/  IMAD R19, R14, R17, R19 ;  /* 0x000000110e137224 */ /* 0x004fca00078e0213 */
[----:B------:R1:W-:Y:S01]  /*0a80*/  STS [R4], R19 ;  /* 0x0000001304007388 */ /* 0x0003e20000000800 */
[----:B------:R-:W-:Y:S06]  /*0a90*/  BAR.SYNC.DEFER_BLOCKING 0x0 ;  /* 0x0000000000007b1d */ /* 0x000fec0000010000 */
[----:B------:R-:W-:Y:S05]  /*0aa0*/  @P1 BRA `(.L_x_21) ;  /* 0xfffffff800ac1947 */ /* 0x000fea000383ffff */
.L_x_20:
[----:B------:R-:W-:Y:S05]  /*0ab0*/  @!P0 BRA `(.L_x_19) ;  /* 0x0000000400608947 */ /* 0x000fea0003800000 */
[----:B------:R-:W-:Y:S02]  /*0ac0*/  ISETP.GE.U32.AND P0, PT, R6, 0x4, PT ;  /* 0x000000040600780c */ /* 0x000fe40003f06070 */
[----:B------:R-:W-:-:S04]  /*0ad0*/  LOP3.LUT R12, R2, 0x3, RZ, 0xc0, !PT ;  /* 0x00000003020c7812 */ /* 0x000fc800078ec0ff */
[----:B------:R-:W-:-:S07]  /*0ae0*/  ISETP.NE.AND P1, PT, R12, RZ, PT ;  /* 0x000000ff0c00720c */ /* 0x000fce0003f25270 */
[----:B------:R-:W-:Y:S06]  /*0af0*/  @!P0 BRA `(.L_x_22) ;  /* 0x0000000000ac8947 */ /* 0x000fec0003800000 */
[----:B------:R-:W2:Y:S01]  /*0b00*/  LDC.64 R8, c[0x0][0x380] ;  /* 0x0000e000ff087b82 */ /* 0x000ea20000000a00 */
[----:B0-----:R-:W-:Y:S01]  /*0b10*/  IMAD R13, R5, R2, R7 ;  /* 0x00000002050d7224 */ /* 0x001fe200078e0207 */
[----:B------:R-:W0:Y:S01]  /*0b20*/  LDS R14, [R4] ;  /* 0x00000000040e7984 */ /* 0x000e220000000800 */
[----:B------:R-:W-:-:S05]  /*0b30*/  IMAD R6, R7, R3, R0 ;  /* 0x0000000307067224 */ /* 0x000fca00078e0200 */
[----:B------:R-:W1:Y:S01]  /*0b40*/  LDC.64 R10, c[0x0][0x388] ;  /* 0x0000e200ff0a7b82 */ /* 0x000e620000000a00 */
[----:B--2---:R-:W-:-:S06]  /*0b50*/  IMAD.WIDE.U32 R16, R13, 0x4, R8 ;  /* 0x000000040d107825 */ /* 0x004fcc00078e0008 */
[----:B------:R-:W0:Y:S01]  /*0b60*/  LDG.E R16, desc[UR6][R16.64] ;  /* 0x0000000610107981 */ /* 0x000e22000c1e1900 */
[----:B-1----:R-:W-:-:S06]  /*0b70*/  IMAD.WIDE.U32 R18, R6, 0x4, R10 ;  /* 0x0000000406127825 */ /* 0x002fcc00078e000a */
[----:B------:R-:W0:Y:S01]  /*0b80*/  LDG.E R19, desc[UR6][R18.64] ;  /* 0x0000000612137981 */ /* 0x000e22000c1e1900 */
[----:B------:R-:W-:Y:S01]  /*0b90*/  IADD3 R6, PT, PT, R6, R3, RZ ;  /* 0x0000000306067210 */ /* 0x000fe20007ffe0ff */
[----:B------:R-:W-:-:S04]  /*0ba0*/  VIADD R21, R13, 0x1 ;  /* 0x000000010d157836 */ /* 0x000fc80000000000 */
[----:B------:R-:W-:-:S04]  /*0bb0*/  IMAD.WIDE.U32 R20, R21, 0x4, R8 ;  /* 0x0000000415147825 */ /* 0x000fc800078e0008 */
[----:B0-----:R-:W-:-:S05]  /*0bc0*/  IMAD R23, R16, R19, R14 ;  /* 0x0000001310177224 */ /* 0x001fca00078e020e */
[----:B------:R-:W-:Y:S01]  /*0bd0*/  STS [R4], R23 ;  /* 0x0000001704007388 */ /* 0x000fe20000000800 */
[----:B------:R-:W-:Y:S01]  /*0be0*/  BAR.SYNC.DEFER_BLOCKING 0x0 ;  /* 0x0000000000007b1d */ /* 0x000fe20000010000 */
[----:B------:R-:W-:-:S05]  /*0bf0*/  IMAD.WIDE.U32 R14, R6, 0x4, R10 ;  /* 0x00000004060e7825 */ /* 0x000fca00078e000a */
[----:B------:R-:W2:Y:S04]  /*0c00*/  LDG.E R20, desc[UR6][R20.64] ;  /* 0x0000000614147981 */ /* 0x000ea8000c1e1900 */
[----:B------:R-:W2:Y:S04]  /*0c10*/  LDG.E R15, desc[UR6][R14.64] ;  /* 0x000000060e0f7981 */ /* 0x000ea8000c1e1900 */
[----:B------:R-:W2:Y:S01]  /*0c20*/  LDS R16, [R4] ;  /* 0x0000000004107984 */ /* 0x000ea20000000800 */
[----:B------:R-:W-:Y:S02]  /*0c30*/  IADD3 R19, PT, PT, R13, 0x2, RZ ;  /* 0x000000020d137810 */ /* 0x000fe40007ffe0ff */
[----:B------:R-:W-:-:S03]  /*0c40*/  IADD3 R6, PT, PT, R6, R3, RZ ;  /* 0x0000000306067210 */ /* 0x000fc60007ffe0ff */
        /* <DEDUP_REMOVED lines=9> */
[----:B------:R-:W-:-:S04]  /*0ce0*/  IMAD.IADD R21, R6, 0x1, R3 ;  /* 0x0000000106157824 */ /* 0x000fc800078e0203 */
        /* <DEDUP_REMOVED lines=12> */
.L_x_22:
[----:B------:R-:W-:Y:S05]  /*0db0*/  @!P1 BRA `(.L_x_19) ;  /* 0x0000000000a09947 */ /* 0x000fea0003800000 */
[----:B------:R-:W-:Y:S02]  /*0dc0*/  ISETP.NE.AND P0, PT, R12, 0x1, PT ;  /* 0x000000010c00780c */ /* 0x000fe40003f05270 */
[----:B------:R-:W-:-:S04]  /*0dd0*/  LOP3.LUT R6, R2, 0x1, RZ, 0xc0, !PT ;  /* 0x0000000102067812 */ /* 0x000fc800078ec0ff */
[----:B------:R-:W-:-:S07]  /*0de0*/  ISETP.NE.U32.AND P1, PT, R6, 0x1, PT ;  /* 0x000000010600780c */ /* 0x000fce0003f25070 */
[----:B------:R-:W-:Y:S06]  /*0df0*/  @!P0 BRA `(.L_x_23) ;  /* 0x00000000005c8947 */ /* 0x000fec0003800000 */
[----:B------:R-:W3:Y:S01]  /*0e00*/  LDC.64 R10, c[0x0][0x380] ;  /* 0x0000e000ff0a7b82 */ /* 0x000ee20000000a00 */
[----:B0-----:R-:W-:Y:S01]  /*0e10*/  IMAD R17, R5, R2, R7 ;  /* 0x0000000205117224 */ /* 0x001fe200078e0207 */
[----:B------:R-:W0:Y:S01]  /*0e20*/  LDS R6, [R4] ;  /* 0x0000000004067984 */ /* 0x000e220000000800 */
[----:B------:R-:W-:-:S05]  /*0e30*/  IMAD R16, R7, R3, R0 ;  /* 0x0000000307107224 */ /* 0x000fca00078e0200 */
[----:B------:R-:W2:Y:S01]  /*0e40*/  LDC.64 R8, c[0x0][0x388] ;  /* 0x0000e200ff087b82 */ /* 0x000ea20000000a00 */
[----:B---3--:R-:W-:-:S06]  /*0e50*/  IMAD.WIDE.U32 R12, R17, 0x4, R10 ;  /* 0x00000004110c7825 */ /* 0x008fcc00078e000a */
[----:B------:R-:W0:Y:S01]  /*0e60*/  LDG.E R12, desc[UR6][R12.64] ;  /* 0x000000060c0c7981 */ /* 0x000e22000c1e1900 */
[----:B--2---:R-:W-:-:S06]  /*0e70*/  IMAD.WIDE.U32 R14, R16, 0x4, R8 ;  /* 0x00000004100e7825 */ /* 0x004fcc00078e0008 */
[----:B------:R-:W0:Y:S01]  /*0e80*/  LDG.E R15, desc[UR6][R14.64] ;  /* 0x000000060e0f7981 */ /* 0x000e22000c1e1900 */
[----:B-1----:R-:W-:Y:S02]  /*0e90*/  IADD3 R19, PT, PT, R17, 0x1, RZ ;  /* 0x0000000111137810 */ /* 0x002fe40007ffe0ff */
[----:B------:R-:W-:-:S03]  /*0ea0*/  IADD3 R21, PT, PT, R16, R3, RZ ;  /* 0x0000000310157210 */ /* 0x000fc60007ffe0ff */
[----:B------:R-:W-:-:S04]  /*0eb0*/  IMAD.WIDE.U32 R10, R19, 0x4, R10 ;  /* 0x00000004130a7825 */ /* 0x000fc800078e000a */
[----:B------:R-:W-:-:S04]  /*0ec0*/  IMAD.WIDE.U32 R8, R21, 0x4, R8 ;  /* 0x0000000415087825 */ /* 0x000fc800078e0008 */
[----:B0-----:R-:W-:-:S05]  /*0ed0*/  IMAD R17, R12, R15, R6 ;  /* 0x0000000f0c117224 */ /* 0x001fca00078e0206 */
        /* <DEDUP_REMOVED lines=9> */
.L_x_23:
[----:B------:R-:W-:Y:S05]  /*0f70*/  @P1 BRA `(.L_x_19) ;  /* 0x0000000000301947 */ /* 0x000fea0003800000 */
[----:B------:R-:W4:Y:S01]  /*0f80*/  LDC.64 R8, c[0x0][0x380] ;  /* 0x0000e000ff087b82 */ /* 0x000f220000000a00 */
[----:B0-----:R-:W-:Y:S02]  /*0f90*/  IMAD R5, R5, R2, R7 ;  /* 0x0000000205057224 */ /* 0x001fe400078e0207 */
[----:B---3--:R-:W-:Y:S01]  /*0fa0*/  IMAD R13, R7, R3, R0 ;  /* 0x00000003070d7224 */ /* 0x008fe200078e0200 */
[----:B------:R-:W0:Y:S04]  /*0fb0*/  LDS R2, [R4] ;  /* 0x0000000004027984 */ /* 0x000e280000000800 */
[----:B------:R-:W3:Y:S01]  /*0fc0*/  LDC.64 R10, c[0x0][0x388] ;  /* 0x0000e200ff0a7b82 */ /* 0x000ee20000000a00 */
[----:B----4-:R-:W-:-:S06]  /*0fd0*/  IMAD.WIDE.U32 R6, R5, 0x4, R8 ;  /* 0x0000000405067825 */ /* 0x010fcc00078e0008 */
[----:B------:R-:W0:Y:S01]  /*0fe0*/  LDG.E R6, desc[UR6][R6.64] ;  /* 0x0000000606067981 */ /* 0x000e22000c1e1900 */
[----:B---3--:R-:W-:-:S06]  /*0ff0*/  IMAD.WIDE.U32 R8, R13, 0x4, R10 ;  /* 0x000000040d087825 */ /* 0x008fcc00078e000a */
[----:B------:R-:W0:Y:S02]  /*1000*/  LDG.E R9, desc[UR6][R8.64] ;  /* 0x0000000608097981 */ /* 0x000e24000c1e1900 */
[----:B0-----:R-:W-:-:S05]  /*1010*/  IMAD R5, R6, R9, R2 ;  /* 0x0000000906057224 */ /* 0x001fca00078e0202 */
[----:B------:R4:W-:Y:S01]  /*1020*/  STS [R4], R5 ;  /* 0x0000000504007388 */ /* 0x0009e20000000800 */
[----:B------:R-:W-:Y:S06]  /*1030*/  BAR.SYNC.DEFER_BLOCKING 0x0 ;  /* 0x0000000000007b1d */ /* 0x000fec0000010000 */
.L_x_19:
[----:B0---4-:R-:W0:Y:S01]  /*1040*/  LDS R5, [R4] ;  /* 0x0000000004057984 */ /* 0x011e220000000800 */
[----:B------:R-:W4:Y:S08]  /*1050*/  S2UR UR4, SR_CTAID.X ;  /* 0x00000000000479c3 */ /* 0x000f300000002500 */
[----:B------:R-:W5:Y:S01]  /*1060*/  LDC.64 R6, c[0x0][0x390] ;  /* 0x0000e400ff067b82 */ /* 0x000f620000000a00 */
[----:B----4-:R-:W-:-:S04]  /*1070*/  IMAD R3, R3, UR4, R0 ;  /* 0x0000000403037c24 */ /* 0x010fc8000f8e0200 */
[----:B-----5:R-:W-:-:S05]  /*1080*/  IMAD.WIDE.U32 R2, R3, 0x4, R6 ;  /* 0x0000000403027825 */ /* 0x020fca00078e0006 */
[----:B0-----:R-:W-:Y:S01]  /*1090*/  STG.E desc[UR6][R2.64], R5 ;  /* 0x0000000502007986 */ /* 0x001fe2000c101906 */
[----:B------:R-:W-:Y:S05]  /*10a0*/  EXIT ;  /* 0x000000000000794d */ /* 0x000fea0003800000 */
.L_x_24:
        /* <DEDUP_REMOVED lines=13> */
.L_x_27:


//--------------------- .nv.shared._Z9d_kernel3PiS_S_ --------------------------
	.section	.nv.shared._Z9d_kernel3PiS_S_,"aw",@nobits
	.sectionflags	@""
	.align	16
	.zero		1024


//--------------------- .nv.shared.reserved.0     --------------------------
	.section	.nv.shared.reserved.0,"aw",@nobits
	.weak		__nv_reservedSMEM_offset_0_alias
	.size		__nv_reservedSMEM_offset_0_alias, 0, 64
	.other		__nv_reservedSMEM_offset_0_alias,@"STO_CUDA_RESERVED_SHARED STV_DEFAULT"
__nv_reservedSMEM_offset_0_alias:
	.zero		0
	.zero		64


//--------------------- .nv.shared._Z9d_kernel2PiS_S_iii --------------------------
	.section	.nv.shared._Z9d_kernel2PiS_S_iii,"aw",@nobits
	.sectionflags	@""
	.align	16
	.zero		1024


//--------------------- .nv.shared._Z9d_kernel1PiS_S_iii --------------------------
	.section	.nv.shared._Z9d_kernel1PiS_S_iii,"aw",@nobits
	.sectionflags	@""
	.align	16
	.zero		1024


//--------------------- .nv.constant0._Z9d_kernel3PiS_S_ --------------------------
	.section	.nv.constant0._Z9d_kernel3PiS_S_,"a",@progbits
	.sectionflags	@""
	.align	4
.nv.constant0._Z9d_kernel3PiS_S_:
	.zero		920


//--------------------- .nv.constant0._Z9d_kernel2PiS_S_iii --------------------------
	.section	.nv.constant0._Z9d_kernel2PiS_S_iii,"a",@progbits
	.sectionflags	@""
	.align	4
.nv.constant0._Z9d_kernel2PiS_S_iii:
	.zero		932


//--------------------- .nv.constant0._Z9d_kernel1PiS_S_iii --------------------------
	.section	.nv.constant0._Z9d_kernel1PiS_S_iii,"a",@progbits
	.sectionflags	@""
	.align	4
.nv.constant0._Z9d_kernel1PiS_S_iii:
	.zero		932


//--------------------- SYMBOLS --------------------------

	.type		.nv.reservedSmem.offset0,@object
	.size		.nv.reservedSmem.offset0,0x4
	.type		.nv.reservedSmem.cap,@object
	.size		.nv.reservedSmem.cap,0x4
